//
// Generated by NVIDIA NVVM Compiler
//
// Compiler Build ID: CL-36424714
// Cuda compilation tools, release 13.0, V13.0.88
// Based on NVVM 20.0.0
//

.version 9.0
.target sm_100
.address_size 64

	// .globl	_Z6kernelIfEvv
.extern .func  (.param .b32 func_retval0) vprintf
(
	.param .b64 vprintf_param_0,
	.param .b64 vprintf_param_1
)
;
// _ZZ6kernelIfEvvE4accf has been demoted
// _ZZ6kernelIfEvvE4accd has been demoted
// _ZZ6kernelI6__halfEvvE4accf has been demoted
// _ZZ6kernelI6__halfEvvE4accd has been demoted
// _ZZ6kernelI13__nv_bfloat16EvvE4accf has been demoted
// _ZZ6kernelI13__nv_bfloat16EvvE4accd has been demoted
.global .align 1 .b8 $str[27] = {32, 32, 99, 111, 101, 102, 61, 37, 49, 46, 49, 48, 102, 32, 101, 120, 112, 111, 61, 37, 49, 46, 49, 48, 102, 10};

.visible .entry _Z6kernelIfEvv()
{
	.local .align 16 .b8 	__local_depot0[16];
	.reg .b64 	%SP;
	.reg .b64 	%SPL;
	.reg .pred 	%p<28>;
	.reg .b32 	%r<92>;
	.reg .b32 	%f<131>;
	.reg .b64 	%rd<57>;
	.reg .b64 	%fd<20>;
	// demoted variable
	.shared .align 4 .b8 _ZZ6kernelIfEvvE4accf[16384];
	// demoted variable
	.shared .align 8 .b8 _ZZ6kernelIfEvvE4accd[32768];
	mov.u64 	%SPL, __local_depot0;
	cvta.local.u64 	%SP, %SPL;
	mov.u32 	%r1, %tid.x;
	cvt.u64.u32 	%rd25, %r1;
	mad.lo.s64 	%rd51, %rd25, -5449944177878276653, -4928652879067789876;
	add.s32 	%r28, %r1, 1;
	cvt.u64.u32 	%rd26, %r28;
	mad.lo.s64 	%rd52, %rd26, -5449944177878276653, -4628572165371182901;
	add.s32 	%r29, %r1, 2;
	cvt.u64.u32 	%rd27, %r29;
	mad.lo.s64 	%rd50, %rd27, -5449944177878276653, -1708272335052518667;
	add.s32 	%r30, %r1, 3;
	cvt.u64.u32 	%rd28, %r30;
	mad.lo.s64 	%rd49, %rd28, -5449944177878276653, -8909921589076369801;
	cvt.rn.f64.u32 	%fd5, %r1;
	fma.rn.f64 	%fd6, %fd5, 0d3FE0000000000000, 0d400921F9F01B866E;
	rcp.rn.f64 	%fd7, %fd6;
	cvt.rn.f32.f64 	%f1, %fd7;
	mov.u32 	%r2, %ntid.x;
	shl.b32 	%r3, %r2, 3;
	shl.b32 	%r4, %r2, 2;
	mov.pred 	%p26, -1;
	mov.f32 	%f125, 0f3F800000;
	shl.b32 	%r32, %r1, 3;
$L__BB0_1:
	mov.pred 	%p1, %p26;
	mov.f64 	%fd18, 0d0000000000000000;
	mov.f32 	%f129, 0f00000000;
	mov.b32 	%r81, 0;
	mov.pred 	%p27, -1;
	mov.u32 	%r88, %r81;
$L__BB0_2:
	mov.pred 	%p2, %p27;
	mov.u32 	%r33, _ZZ6kernelIfEvvE4accd;
	add.s32 	%r84, %r33, %r32;
	shl.b32 	%r34, %r1, 2;
	mov.u32 	%r35, _ZZ6kernelIfEvvE4accf;
	add.s32 	%r83, %r35, %r34;
	mov.u32 	%r85, %r1;
$L__BB0_3:
	mov.b32 	%r36, 0;
	st.shared.u32 	[%r83], %r36;
	mov.b64 	%rd29, 0;
	st.shared.u64 	[%r84], %rd29;
	add.s32 	%r85, %r85, %r2;
	add.s32 	%r84, %r84, %r3;
	add.s32 	%r83, %r83, %r4;
	setp.lt.u32 	%p5, %r85, 4096;
	@%p5 bra 	$L__BB0_3;
	bar.sync 	0;
	mov.b32 	%r86, 0;
$L__BB0_5:
	mov.b32 	%r90, 0;
	mov.u32 	%r89, %r1;
$L__BB0_6:
	mul.lo.s64 	%rd30, %rd52, 5;
	mov.b64 	{%r39, %r40}, %rd30;
	shf.l.wrap.b32 	%r41, %r39, %r40, 7;
	shf.l.wrap.b32 	%r42, %r40, %r39, 7;
	mov.b64 	%rd31, {%r42, %r41};
	mul.lo.s64 	%rd32, %rd31, 9;
	shl.b64 	%rd33, %rd52, 17;
	xor.b64  	%rd34, %rd50, %rd51;
	xor.b64  	%rd35, %rd49, %rd52;
	xor.b64  	%rd52, %rd52, %rd34;
	xor.b64  	%rd51, %rd51, %rd35;
	xor.b64  	%rd50, %rd34, %rd33;
	mov.b64 	{%r43, %r44}, %rd35;
	shf.l.wrap.b32 	%r45, %r44, %r43, 13;
	shf.l.wrap.b32 	%r46, %r43, %r44, 13;
	mov.b64 	%rd49, {%r46, %r45};
	and.b64  	%rd36, %rd32, 8388607;
	cvt.rn.f32.u64 	%f17, %rd36;
	shl.b32 	%r47, %r89, 2;
	mov.u32 	%r48, _ZZ6kernelIfEvvE4accf;
	add.s32 	%r49, %r48, %r47;
	ld.shared.f32 	%f18, [%r49];
	fma.rn.f32 	%f19, %f1, %f17, %f18;
	st.shared.f32 	[%r49], %f19;
	cvt.rn.f64.u64 	%fd9, %rd36;
	shl.b32 	%r50, %r89, 3;
	mov.u32 	%r51, _ZZ6kernelIfEvvE4accd;
	add.s32 	%r52, %r51, %r50;
	ld.shared.f64 	%fd10, [%r52];
	add.f64 	%fd11, %fd10, %fd9;
	st.shared.f64 	[%r52], %fd11;
	cvt.rn.f32.f64 	%f21, %fd11;
	mul.f32 	%f22, %f1, %f21;
	mov.b32 	%r53, %f19;
	mov.b32 	%r54, %f22;
	min.u32 	%r55, %r53, %r54;
	max.u32 	%r56, %r53, %r54;
	sub.s32 	%r57, %r56, %r55;
	max.s32 	%r90, %r90, %r57;
	add.s32 	%r89, %r89, %r2;
	setp.lt.u32 	%p6, %r89, 4096;
	@%p6 bra 	$L__BB0_6;
	mov.b32 	%r58, -1;
	redux.sync.max.s32 %r22, %r90, %r58;
	max.s32 	%r81, %r81, %r22;
	setp.lt.u32 	%p7, %r86, 2;
	@%p7 bra 	$L__BB0_14;
	setp.eq.f32 	%p8, %f125, 0f00000000;
	add.s32 	%r24, %r22, -1;
	cvt.rn.f32.u32 	%f5, %r86;
	abs.f32 	%f6, %f5;
	mov.f32 	%f128, 0f3F800000;
	@%p8 bra 	$L__BB0_13;
	abs.f32 	%f25, %f125;
	setp.num.f32 	%p9, %f25, %f25;
	setp.num.f32 	%p10, %f6, %f6;
	and.pred  	%p11, %p10, %p9;
	@%p11 bra 	$L__BB0_11;
	add.rn.f32 	%f128, %f5, %f125;
	bra.uni 	$L__BB0_13;
$L__BB0_11:
	abs.f32 	%f27, %f5;
	setp.lt.f32 	%p12, %f27, 0f00800000;
	mul.f32 	%f28, %f27, 0f4B800000;
	selp.f32 	%f29, %f28, %f27, %p12;
	mov.b32 	%r59, %f29;
	add.s32 	%r60, %r59, -1060439283;
	and.b32  	%r61, %r60, -8388608;
	sub.s32 	%r62, %r59, %r61;
	mov.b32 	%f30, %r62;
	cvt.rn.f32.s32 	%f31, %r61;
	selp.f32 	%f32, 0fC1C00000, 0f00000000, %p12;
	fma.rn.f32 	%f33, %f31, 0f34000000, %f32;
	add.f32 	%f34, %f30, 0fBF800000;
	add.f32 	%f35, %f30, 0f3F800000;
	rcp.approx.ftz.f32 	%f36, %f35;
	add.f32 	%f37, %f34, %f34;
	mul.f32 	%f38, %f37, %f36;
	mul.f32 	%f39, %f38, %f38;
	neg.f32 	%f40, %f38;
	sub.f32 	%f41, %f34, %f38;
	add.f32 	%f42, %f41, %f41;
	fma.rn.f32 	%f43, %f40, %f34, %f42;
	mul.rn.f32 	%f44, %f36, %f43;
	fma.rn.f32 	%f45, %f39, 0f3A2C32E4, 0f3B52E7DB;
	fma.rn.f32 	%f46, %f45, %f39, 0f3C93BB73;
	fma.rn.f32 	%f47, %f46, %f39, 0f3DF6384F;
	mul.rn.f32 	%f48, %f47, %f39;
	fma.rn.f32 	%f49, %f38, 0f3FB8AA3B, %f33;
	mul.f32 	%f50, %f48, 0f40400000;
	sub.f32 	%f51, %f33, %f49;
	fma.rn.f32 	%f52, %f38, 0f3FB8AA3B, %f51;
	fma.rn.f32 	%f53, %f44, 0f3FB8AA3B, %f52;
	fma.rn.f32 	%f54, %f38, 0f32A55E34, %f53;
	fma.rn.f32 	%f55, %f50, %f44, %f54;
	fma.rn.f32 	%f56, %f48, %f38, %f55;
	add.rn.f32 	%f57, %f49, %f56;
	mul.rn.f32 	%f58, %f57, %f125;
	cvt.rni.f32.f32 	%f59, %f58;
	sub.f32 	%f60, %f58, %f59;
	neg.f32 	%f61, %f58;
	fma.rn.f32 	%f62, %f57, %f125, %f61;
	neg.f32 	%f63, %f49;
	add.rn.f32 	%f64, %f57, %f63;
	neg.f32 	%f65, %f64;
	add.rn.f32 	%f66, %f56, %f65;
	fma.rn.f32 	%f67, %f66, %f125, %f62;
	add.f32 	%f68, %f60, %f67;
	setp.gt.f32 	%p13, %f59, 0f00000000;
	selp.b32 	%r63, 0, -2097152000, %p13;
	setp.neu.f32 	%p14, %f27, 0f7F800000;
	setp.lt.f32 	%p15, %f58, 0f00000000;
	selp.f32 	%f69, 0f00000000, 0f7F800000, %p15;
	abs.f32 	%f70, %f58;
	setp.gt.f32 	%p16, %f70, 0f43180000;
	cvt.rzi.s32.f32 	%r64, %f59;
	shl.b32 	%r65, %r64, 23;
	sub.s32 	%r66, %r65, %r63;
	mov.b32 	%f71, %r66;
	add.s32 	%r67, %r63, 2130706432;
	mov.b32 	%f72, %r67;
	fma.rn.f32 	%f73, %f68, 0f391FCB8E, 0f3AAF85ED;
	fma.rn.f32 	%f74, %f73, %f68, 0f3C1D9856;
	fma.rn.f32 	%f75, %f74, %f68, 0f3D6357BB;
	fma.rn.f32 	%f76, %f75, %f68, 0f3E75FDEC;
	fma.rn.f32 	%f77, %f76, %f68, 0f3F317218;
	fma.rn.f32 	%f78, %f77, %f68, 0f3F800000;
	mul.f32 	%f79, %f78, %f72;
	mul.f32 	%f80, %f79, %f71;
	selp.f32 	%f128, %f69, %f80, %p16;
	@%p14 bra 	$L__BB0_13;
	setp.lt.f32 	%p17, %f125, 0f00000000;
	add.f32 	%f81, %f5, %f5;
	mov.b32 	%r68, %f81;
	xor.b32  	%r69, %r68, 2139095040;
	mov.b32 	%f82, %r69;
	selp.f32 	%f128, %f82, %f81, %p17;
$L__BB0_13:
	cvt.rn.f32.s32 	%f83, %r24;
	div.rn.f32 	%f84, %f83, %f128;
	setp.gt.f32 	%p18, %f129, %f84;
	selp.f32 	%f129, %f129, %f84, %p18;
	add.s32 	%r70, %r81, 1;
	cvt.rn.f32.u32 	%f85, %r70;
	mov.b32 	%r71, %f85;
	add.s32 	%r72, %r71, -1060439283;
	and.b32  	%r73, %r72, -8388608;
	sub.s32 	%r74, %r71, %r73;
	mov.b32 	%f86, %r74;
	cvt.rn.f32.s32 	%f87, %r73;
	fma.rn.f32 	%f88, %f87, 0f34000000, 0f00000000;
	add.f32 	%f89, %f86, 0fBF800000;
	fma.rn.f32 	%f90, %f89, 0f3DC6B27F, 0fBE2C7F30;
	fma.rn.f32 	%f91, %f90, %f89, 0f3E2FCF2A;
	fma.rn.f32 	%f92, %f91, %f89, 0fBE374E43;
	fma.rn.f32 	%f93, %f92, %f89, 0f3E520BF4;
	fma.rn.f32 	%f94, %f93, %f89, 0fBE763C8B;
	fma.rn.f32 	%f95, %f94, %f89, 0f3E93BF99;
	fma.rn.f32 	%f96, %f95, %f89, 0fBEB8AA49;
	fma.rn.f32 	%f97, %f96, %f89, 0f3EF6384A;
	fma.rn.f32 	%f98, %f97, %f89, 0fBF38AA3B;
	mul.f32 	%f99, %f89, %f98;
	mul.f32 	%f100, %f89, %f99;
	fma.rn.f32 	%f101, %f89, 0f3FB8AA3B, %f100;
	add.f32 	%f102, %f88, %f101;
	setp.gt.u32 	%p19, %r71, 2139095039;
	fma.rn.f32 	%f103, %f85, 0f7F800000, 0f7F800000;
	selp.f32 	%f104, %f103, %f102, %p19;
	mov.b32 	%r75, %f5;
	add.s32 	%r76, %r75, -1060439283;
	and.b32  	%r77, %r76, -8388608;
	sub.s32 	%r78, %r75, %r77;
	mov.b32 	%f105, %r78;
	cvt.rn.f32.s32 	%f106, %r77;
	fma.rn.f32 	%f107, %f106, 0f34000000, 0f00000000;
	add.f32 	%f108, %f105, 0fBF800000;
	fma.rn.f32 	%f109, %f108, 0f3DC6B27F, 0fBE2C7F30;
	fma.rn.f32 	%f110, %f109, %f108, 0f3E2FCF2A;
	fma.rn.f32 	%f111, %f110, %f108, 0fBE374E43;
	fma.rn.f32 	%f112, %f111, %f108, 0f3E520BF4;
	fma.rn.f32 	%f113, %f112, %f108, 0fBE763C8B;
	fma.rn.f32 	%f114, %f113, %f108, 0f3E93BF99;
	fma.rn.f32 	%f115, %f114, %f108, 0fBEB8AA49;
	fma.rn.f32 	%f116, %f115, %f108, 0f3EF6384A;
	fma.rn.f32 	%f117, %f116, %f108, 0fBF38AA3B;
	mul.f32 	%f118, %f108, %f117;
	mul.f32 	%f119, %f108, %f118;
	fma.rn.f32 	%f120, %f108, 0f3FB8AA3B, %f119;
	add.f32 	%f121, %f107, %f120;
	setp.gt.u32 	%p20, %r75, 2139095039;
	fma.rn.f32 	%f122, %f5, 0f7F800000, 0f7F800000;
	selp.f32 	%f123, %f122, %f121, %p20;
	div.rn.f32 	%f124, %f104, %f123;
	cvt.f64.f32 	%fd12, %f124;
	add.f64 	%fd18, %fd18, %fd12;
	add.s32 	%r88, %r88, 1;
$L__BB0_14:
	add.s32 	%r86, %r86, 1;
	setp.ne.s32 	%p21, %r86, 16384;
	@%p21 bra 	$L__BB0_5;
	mov.pred 	%p27, 0;
	@%p2 bra 	$L__BB0_2;
	not.pred 	%p23, %p1;
	@%p23 bra 	$L__BB0_18;
	cvt.rn.f64.s32 	%fd15, %r88;
	div.rn.f64 	%fd16, %fd18, %fd15;
	cvt.rn.f32.f64 	%f125, %fd16;
	bra.uni 	$L__BB0_20;
$L__BB0_18:
	setp.ne.s32 	%p24, %r1, 0;
	@%p24 bra 	$L__BB0_20;
	cvt.f64.f32 	%fd13, %f129;
	cvt.f64.f32 	%fd14, %f125;
	add.u64 	%rd37, %SP, 0;
	add.u64 	%rd38, %SPL, 0;
	st.local.v2.f64 	[%rd38], {%fd13, %fd14};
	mov.u64 	%rd39, $str;
	cvta.global.u64 	%rd40, %rd39;
	{ // callseq 0, 0
	.param .b64 param0;
	st.param.b64 	[param0], %rd40;
	.param .b64 param1;
	st.param.b64 	[param1], %rd37;
	.param .b32 retval0;
	call.uni (retval0), 
	vprintf, 
	(
	param0, 
	param1
	);
	ld.param.b32 	%r79, [retval0];
	} // callseq 0
$L__BB0_20:
	mov.pred 	%p26, 0;
	@%p1 bra 	$L__BB0_1;
	ret;

}
	// .globl	_Z6kernelI6__halfEvv
.visible .entry _Z6kernelI6__halfEvv()
{
	.local .align 16 .b8 	__local_depot1[16];
	.reg .b64 	%SP;
	.reg .b64 	%SPL;
	.reg .pred 	%p<25>;
	.reg .b16 	%rs<21>;
	.reg .b32 	%r<80>;
	.reg .b32 	%f<122>;
	.reg .b64 	%rd<6>;
	.reg .b64 	%fd<21>;
	// demoted variable
	.shared .align 2 .b8 _ZZ6kernelI6__halfEvvE4accf[8192];
	// demoted variable
	.shared .align 8 .b8 _ZZ6kernelI6__halfEvvE4accd[32768];
	mov.u64 	%SPL, __local_depot1;
	cvta.local.u64 	%SP, %SPL;
	mov.u32 	%r1, %tid.x;
	cvt.rn.f64.u32 	%fd7, %r1;
	fma.rn.f64 	%fd8, %fd7, 0d3FE0000000000000, 0d400921F9F01B866E;
	rcp.rn.f64 	%fd6, %fd8;
	// begin inline asm
	{  cvt.rn.f16.f64 %rs4, %fd6;}

	// end inline asm
	mov.b32 	%r30, 0;
	// begin inline asm
	cvt.rn.f16.s32 %rs5, %r30;
	// end inline asm
	mov.u32 	%r2, %ntid.x;
	shl.b32 	%r31, %r1, 3;
	mov.u32 	%r32, _ZZ6kernelI6__halfEvvE4accd;
	add.s32 	%r3, %r32, %r31;
	shl.b32 	%r4, %r2, 3;
	shl.b32 	%r5, %r2, 1;
	mov.pred 	%p24, -1;
	mov.f32 	%f116, 0f3F800000;
	add.u64 	%rd2, %SP, 0;
	mov.u64 	%rd4, $str;
$L__BB1_1:
	mov.pred 	%p1, %p24;
	abs.f32 	%f2, %f116;
	mov.f64 	%fd19, 0d0000000000000000;
	mov.f32 	%f120, 0f00000000;
	mov.b32 	%r68, 0;
	mov.u32 	%r69, %r68;
	mov.u32 	%r76, %r68;
$L__BB1_2:
	shl.b32 	%r34, %r1, 1;
	mov.u32 	%r35, _ZZ6kernelI6__halfEvvE4accf;
	add.s32 	%r71, %r35, %r34;
	mov.u32 	%r72, %r3;
	mov.u32 	%r73, %r1;
$L__BB1_3:
	st.shared.u16 	[%r71], %rs5;
	mov.b64 	%rd1, 0;
	st.shared.u64 	[%r72], %rd1;
	add.s32 	%r73, %r73, %r2;
	add.s32 	%r72, %r72, %r4;
	add.s32 	%r71, %r71, %r5;
	setp.lt.u32 	%p3, %r73, 4096;
	@%p3 bra 	$L__BB1_3;
	bar.sync 	0;
	mov.f64 	%fd10, 0d3FF0000000000000;
	// begin inline asm
	{  cvt.rn.f16.f64 %rs6, %fd10;}

	// end inline asm
	// begin inline asm
	{mul.f16 %rs7,%rs4,%rs6;
}
	// end inline asm
	// begin inline asm
	{  cvt.f32.f16 %f17, %rs6;}

	// end inline asm
	cvt.f64.f32 	%fd2, %f17;
	mov.b32 	%r74, 0;
$L__BB1_5:
	mov.b32 	%r78, 0;
	mov.u32 	%r77, %r1;
$L__BB1_6:
	shl.b32 	%r38, %r77, 1;
	mov.u32 	%r39, _ZZ6kernelI6__halfEvvE4accf;
	add.s32 	%r40, %r39, %r38;
	ld.shared.u16 	%rs12, [%r40];
	// begin inline asm
	{add.f16 %rs11,%rs12,%rs7;
}
	// end inline asm
	st.shared.u16 	[%r40], %rs11;
	shl.b32 	%r41, %r77, 3;
	mov.u32 	%r42, _ZZ6kernelI6__halfEvvE4accd;
	add.s32 	%r43, %r42, %r41;
	ld.shared.f64 	%fd12, [%r43];
	add.f64 	%fd11, %fd12, %fd2;
	st.shared.f64 	[%r43], %fd11;
	// begin inline asm
	{  cvt.rn.f16.f64 %rs14, %fd11;}

	// end inline asm
	// begin inline asm
	{mul.f16 %rs15,%rs4,%rs14;
}
	// end inline asm
	min.u16 	%rs18, %rs11, %rs15;
	max.u16 	%rs19, %rs11, %rs15;
	sub.s16 	%rs20, %rs19, %rs18;
	cvt.u32.u16 	%r44, %rs20;
	max.s32 	%r78, %r78, %r44;
	add.s32 	%r77, %r77, %r2;
	setp.lt.u32 	%p4, %r77, 4096;
	@%p4 bra 	$L__BB1_6;
	mov.b32 	%r45, -1;
	redux.sync.max.s32 %r23, %r78, %r45;
	max.s32 	%r69, %r69, %r23;
	setp.lt.u32 	%p5, %r74, 2;
	@%p5 bra 	$L__BB1_14;
	setp.eq.f32 	%p6, %f116, 0f00000000;
	add.s32 	%r25, %r23, -1;
	cvt.rn.f32.u32 	%f5, %r74;
	abs.f32 	%f6, %f5;
	mov.f32 	%f119, 0f3F800000;
	@%p6 bra 	$L__BB1_13;
	setp.num.f32 	%p7, %f2, %f2;
	setp.num.f32 	%p8, %f6, %f6;
	and.pred  	%p9, %p8, %p7;
	@%p9 bra 	$L__BB1_11;
	add.rn.f32 	%f119, %f5, %f116;
	bra.uni 	$L__BB1_13;
$L__BB1_11:
	setp.lt.f32 	%p10, %f6, 0f00800000;
	mul.f32 	%f19, %f6, 0f4B800000;
	selp.f32 	%f20, %f19, %f6, %p10;
	mov.b32 	%r46, %f20;
	add.s32 	%r47, %r46, -1060439283;
	and.b32  	%r48, %r47, -8388608;
	sub.s32 	%r49, %r46, %r48;
	mov.b32 	%f21, %r49;
	cvt.rn.f32.s32 	%f22, %r48;
	selp.f32 	%f23, 0fC1C00000, 0f00000000, %p10;
	fma.rn.f32 	%f24, %f22, 0f34000000, %f23;
	add.f32 	%f25, %f21, 0fBF800000;
	add.f32 	%f26, %f21, 0f3F800000;
	rcp.approx.ftz.f32 	%f27, %f26;
	add.f32 	%f28, %f25, %f25;
	mul.f32 	%f29, %f28, %f27;
	mul.f32 	%f30, %f29, %f29;
	neg.f32 	%f31, %f29;
	sub.f32 	%f32, %f25, %f29;
	add.f32 	%f33, %f32, %f32;
	fma.rn.f32 	%f34, %f31, %f25, %f33;
	mul.rn.f32 	%f35, %f27, %f34;
	fma.rn.f32 	%f36, %f30, 0f3A2C32E4, 0f3B52E7DB;
	fma.rn.f32 	%f37, %f36, %f30, 0f3C93BB73;
	fma.rn.f32 	%f38, %f37, %f30, 0f3DF6384F;
	mul.rn.f32 	%f39, %f38, %f30;
	fma.rn.f32 	%f40, %f29, 0f3FB8AA3B, %f24;
	mul.f32 	%f41, %f39, 0f40400000;
	sub.f32 	%f42, %f24, %f40;
	fma.rn.f32 	%f43, %f29, 0f3FB8AA3B, %f42;
	fma.rn.f32 	%f44, %f35, 0f3FB8AA3B, %f43;
	fma.rn.f32 	%f45, %f29, 0f32A55E34, %f44;
	fma.rn.f32 	%f46, %f41, %f35, %f45;
	fma.rn.f32 	%f47, %f39, %f29, %f46;
	add.rn.f32 	%f48, %f40, %f47;
	mul.rn.f32 	%f49, %f48, %f116;
	cvt.rni.f32.f32 	%f50, %f49;
	sub.f32 	%f51, %f49, %f50;
	neg.f32 	%f52, %f49;
	fma.rn.f32 	%f53, %f48, %f116, %f52;
	neg.f32 	%f54, %f40;
	add.rn.f32 	%f55, %f48, %f54;
	neg.f32 	%f56, %f55;
	add.rn.f32 	%f57, %f47, %f56;
	fma.rn.f32 	%f58, %f57, %f116, %f53;
	add.f32 	%f59, %f51, %f58;
	setp.gt.f32 	%p11, %f50, 0f00000000;
	selp.b32 	%r50, 0, -2097152000, %p11;
	setp.neu.f32 	%p12, %f6, 0f7F800000;
	setp.lt.f32 	%p13, %f49, 0f00000000;
	selp.f32 	%f60, 0f00000000, 0f7F800000, %p13;
	abs.f32 	%f61, %f49;
	setp.gt.f32 	%p14, %f61, 0f43180000;
	cvt.rzi.s32.f32 	%r51, %f50;
	shl.b32 	%r52, %r51, 23;
	sub.s32 	%r53, %r52, %r50;
	mov.b32 	%f62, %r53;
	add.s32 	%r54, %r50, 2130706432;
	mov.b32 	%f63, %r54;
	fma.rn.f32 	%f64, %f59, 0f391FCB8E, 0f3AAF85ED;
	fma.rn.f32 	%f65, %f64, %f59, 0f3C1D9856;
	fma.rn.f32 	%f66, %f65, %f59, 0f3D6357BB;
	fma.rn.f32 	%f67, %f66, %f59, 0f3E75FDEC;
	fma.rn.f32 	%f68, %f67, %f59, 0f3F317218;
	fma.rn.f32 	%f69, %f68, %f59, 0f3F800000;
	mul.f32 	%f70, %f69, %f63;
	mul.f32 	%f71, %f70, %f62;
	selp.f32 	%f119, %f60, %f71, %p14;
	@%p12 bra 	$L__BB1_13;
	setp.lt.f32 	%p15, %f116, 0f00000000;
	add.f32 	%f72, %f5, %f5;
	mov.b32 	%r55, %f72;
	xor.b32  	%r56, %r55, 2139095040;
	mov.b32 	%f73, %r56;
	selp.f32 	%f119, %f73, %f72, %p15;
$L__BB1_13:
	cvt.rn.f32.s32 	%f74, %r25;
	div.rn.f32 	%f75, %f74, %f119;
	setp.gt.f32 	%p16, %f120, %f75;
	selp.f32 	%f120, %f120, %f75, %p16;
	add.s32 	%r57, %r69, 1;
	cvt.rn.f32.u32 	%f76, %r57;
	mov.b32 	%r58, %f76;
	add.s32 	%r59, %r58, -1060439283;
	and.b32  	%r60, %r59, -8388608;
	sub.s32 	%r61, %r58, %r60;
	mov.b32 	%f77, %r61;
	cvt.rn.f32.s32 	%f78, %r60;
	fma.rn.f32 	%f79, %f78, 0f34000000, 0f00000000;
	add.f32 	%f80, %f77, 0fBF800000;
	fma.rn.f32 	%f81, %f80, 0f3DC6B27F, 0fBE2C7F30;
	fma.rn.f32 	%f82, %f81, %f80, 0f3E2FCF2A;
	fma.rn.f32 	%f83, %f82, %f80, 0fBE374E43;
	fma.rn.f32 	%f84, %f83, %f80, 0f3E520BF4;
	fma.rn.f32 	%f85, %f84, %f80, 0fBE763C8B;
	fma.rn.f32 	%f86, %f85, %f80, 0f3E93BF99;
	fma.rn.f32 	%f87, %f86, %f80, 0fBEB8AA49;
	fma.rn.f32 	%f88, %f87, %f80, 0f3EF6384A;
	fma.rn.f32 	%f89, %f88, %f80, 0fBF38AA3B;
	mul.f32 	%f90, %f80, %f89;
	mul.f32 	%f91, %f80, %f90;
	fma.rn.f32 	%f92, %f80, 0f3FB8AA3B, %f91;
	add.f32 	%f93, %f79, %f92;
	setp.gt.u32 	%p17, %r58, 2139095039;
	fma.rn.f32 	%f94, %f76, 0f7F800000, 0f7F800000;
	selp.f32 	%f95, %f94, %f93, %p17;
	mov.b32 	%r62, %f5;
	add.s32 	%r63, %r62, -1060439283;
	and.b32  	%r64, %r63, -8388608;
	sub.s32 	%r65, %r62, %r64;
	mov.b32 	%f96, %r65;
	cvt.rn.f32.s32 	%f97, %r64;
	fma.rn.f32 	%f98, %f97, 0f34000000, 0f00000000;
	add.f32 	%f99, %f96, 0fBF800000;
	fma.rn.f32 	%f100, %f99, 0f3DC6B27F, 0fBE2C7F30;
	fma.rn.f32 	%f101, %f100, %f99, 0f3E2FCF2A;
	fma.rn.f32 	%f102, %f101, %f99, 0fBE374E43;
	fma.rn.f32 	%f103, %f102, %f99, 0f3E520BF4;
	fma.rn.f32 	%f104, %f103, %f99, 0fBE763C8B;
	fma.rn.f32 	%f105, %f104, %f99, 0f3E93BF99;
	fma.rn.f32 	%f106, %f105, %f99, 0fBEB8AA49;
	fma.rn.f32 	%f107, %f106, %f99, 0f3EF6384A;
	fma.rn.f32 	%f108, %f107, %f99, 0fBF38AA3B;
	mul.f32 	%f109, %f99, %f108;
	mul.f32 	%f110, %f99, %f109;
	fma.rn.f32 	%f111, %f99, 0f3FB8AA3B, %f110;
	add.f32 	%f112, %f98, %f111;
	setp.gt.u32 	%p18, %r62, 2139095039;
	fma.rn.f32 	%f113, %f5, 0f7F800000, 0f7F800000;
	selp.f32 	%f114, %f113, %f112, %p18;
	div.rn.f32 	%f115, %f95, %f114;
	cvt.f64.f32 	%fd13, %f115;
	add.f64 	%fd19, %fd19, %fd13;
	add.s32 	%r76, %r76, 1;
$L__BB1_14:
	add.s32 	%r74, %r74, 1;
	setp.ne.s32 	%p19, %r74, 1024;
	@%p19 bra 	$L__BB1_5;
	add.s32 	%r68, %r68, 1;
	setp.ne.s32 	%p20, %r68, 17;
	@%p20 bra 	$L__BB1_2;
	not.pred 	%p21, %p1;
	@%p21 bra 	$L__BB1_18;
	cvt.rn.f64.s32 	%fd16, %r76;
	div.rn.f64 	%fd17, %fd19, %fd16;
	cvt.rn.f32.f64 	%f116, %fd17;
	bra.uni 	$L__BB1_20;
$L__BB1_18:
	setp.ne.s32 	%p22, %r1, 0;
	@%p22 bra 	$L__BB1_20;
	cvt.f64.f32 	%fd14, %f120;
	cvt.f64.f32 	%fd15, %f116;
	cvta.to.local.u64 	%rd3, %rd2;
	st.local.v2.f64 	[%rd3], {%fd14, %fd15};
	cvta.global.u64 	%rd5, %rd4;
	{ // callseq 1, 0
	.param .b64 param0;
	st.param.b64 	[param0], %rd5;
	.param .b64 param1;
	st.param.b64 	[param1], %rd2;
	.param .b32 retval0;
	call.uni (retval0), 
	vprintf, 
	(
	param0, 
	param1
	);
	ld.param.b32 	%r66, [retval0];
	} // callseq 1
$L__BB1_20:
	mov.pred 	%p24, 0;
	@%p1 bra 	$L__BB1_1;
	ret;

}
	// .globl	_Z6kernelI13__nv_bfloat16Evv
.visible .entry _Z6kernelI13__nv_bfloat16Evv()
{
	.local .align 16 .b8 	__local_depot2[16];
	.reg .b64 	%SP;
	.reg .b64 	%SPL;
	.reg .pred 	%p<25>;
	.reg .b16 	%rs<21>;
	.reg .b32 	%r<80>;
	.reg .b32 	%f<122>;
	.reg .b64 	%rd<6>;
	.reg .b64 	%fd<21>;
	// demoted variable
	.shared .align 2 .b8 _ZZ6kernelI13__nv_bfloat16EvvE4accf[8192];
	// demoted variable
	.shared .align 8 .b8 _ZZ6kernelI13__nv_bfloat16EvvE4accd[32768];
	mov.u64 	%SPL, __local_depot2;
	cvta.local.u64 	%SP, %SPL;
	mov.u32 	%r1, %tid.x;
	cvt.rn.f64.u32 	%fd7, %r1;
	fma.rn.f64 	%fd8, %fd7, 0d3FE0000000000000, 0d400921F9F01B866E;
	rcp.rn.f64 	%fd6, %fd8;
	// begin inline asm
	{  cvt.rn.bf16.f64 %rs4, %fd6;}

	// end inline asm
	mov.b32 	%r30, 0;
	// begin inline asm
	cvt.rn.bf16.s32 %rs5, %r30;
	// end inline asm
	mov.u32 	%r2, %ntid.x;
	shl.b32 	%r31, %r1, 3;
	mov.u32 	%r32, _ZZ6kernelI13__nv_bfloat16EvvE4accd;
	add.s32 	%r3, %r32, %r31;
	shl.b32 	%r4, %r2, 3;
	shl.b32 	%r5, %r2, 1;
	mov.pred 	%p24, -1;
	mov.f32 	%f116, 0f3F800000;
	add.u64 	%rd2, %SP, 0;
	mov.u64 	%rd4, $str;
$L__BB2_1:
	mov.pred 	%p1, %p24;
	abs.f32 	%f2, %f116;
	mov.f64 	%fd19, 0d0000000000000000;
	mov.f32 	%f120, 0f00000000;
	mov.b32 	%r68, 0;
	mov.u32 	%r69, %r68;
	mov.u32 	%r76, %r68;
$L__BB2_2:
	shl.b32 	%r34, %r1, 1;
	mov.u32 	%r35, _ZZ6kernelI13__nv_bfloat16EvvE4accf;
	add.s32 	%r71, %r35, %r34;
	mov.u32 	%r72, %r3;
	mov.u32 	%r73, %r1;
$L__BB2_3:
	st.shared.u16 	[%r71], %rs5;
	mov.b64 	%rd1, 0;
	st.shared.u64 	[%r72], %rd1;
	add.s32 	%r73, %r73, %r2;
	add.s32 	%r72, %r72, %r4;
	add.s32 	%r71, %r71, %r5;
	setp.lt.u32 	%p3, %r73, 4096;
	@%p3 bra 	$L__BB2_3;
	bar.sync 	0;
	mov.f64 	%fd10, 0d3FF0000000000000;
	// begin inline asm
	{  cvt.rn.bf16.f64 %rs6, %fd10;}

	// end inline asm
	// begin inline asm
	{ mul.bf16 %rs7,%rs4,%rs6; }

	// end inline asm
	// begin inline asm
	{ cvt.f32.bf16 %f17, %rs6;}

	// end inline asm
	cvt.f64.f32 	%fd2, %f17;
	mov.b32 	%r74, 0;
$L__BB2_5:
	mov.b32 	%r78, 0;
	mov.u32 	%r77, %r1;
$L__BB2_6:
	shl.b32 	%r38, %r77, 1;
	mov.u32 	%r39, _ZZ6kernelI13__nv_bfloat16EvvE4accf;
	add.s32 	%r40, %r39, %r38;
	ld.shared.u16 	%rs12, [%r40];
	// begin inline asm
	{ add.bf16 %rs11,%rs12,%rs7; }

	// end inline asm
	st.shared.u16 	[%r40], %rs11;
	shl.b32 	%r41, %r77, 3;
	mov.u32 	%r42, _ZZ6kernelI13__nv_bfloat16EvvE4accd;
	add.s32 	%r43, %r42, %r41;
	ld.shared.f64 	%fd12, [%r43];
	add.f64 	%fd11, %fd12, %fd2;
	st.shared.f64 	[%r43], %fd11;
	// begin inline asm
	{  cvt.rn.bf16.f64 %rs14, %fd11;}

	// end inline asm
	// begin inline asm
	{ mul.bf16 %rs15,%rs4,%rs14; }

	// end inline asm
	min.u16 	%rs18, %rs11, %rs15;
	max.u16 	%rs19, %rs11, %rs15;
	sub.s16 	%rs20, %rs19, %rs18;
	cvt.u32.u16 	%r44, %rs20;
	max.s32 	%r78, %r78, %r44;
	add.s32 	%r77, %r77, %r2;
	setp.lt.u32 	%p4, %r77, 4096;
	@%p4 bra 	$L__BB2_6;
	mov.b32 	%r45, -1;
	redux.sync.max.s32 %r23, %r78, %r45;
	max.s32 	%r69, %r69, %r23;
	setp.lt.u32 	%p5, %r74, 2;
	@%p5 bra 	$L__BB2_14;
	setp.eq.f32 	%p6, %f116, 0f00000000;
	add.s32 	%r25, %r23, -1;
	cvt.rn.f32.u32 	%f5, %r74;
	abs.f32 	%f6, %f5;
	mov.f32 	%f119, 0f3F800000;
	@%p6 bra 	$L__BB2_13;
	setp.num.f32 	%p7, %f2, %f2;
	setp.num.f32 	%p8, %f6, %f6;
	and.pred  	%p9, %p8, %p7;
	@%p9 bra 	$L__BB2_11;
	add.rn.f32 	%f119, %f5, %f116;
	bra.uni 	$L__BB2_13;
$L__BB2_11:
	setp.lt.f32 	%p10, %f6, 0f00800000;
	mul.f32 	%f19, %f6, 0f4B800000;
	selp.f32 	%f20, %f19, %f6, %p10;
	mov.b32 	%r46, %f20;
	add.s32 	%r47, %r46, -1060439283;
	and.b32  	%r48, %r47, -8388608;
	sub.s32 	%r49, %r46, %r48;
	mov.b32 	%f21, %r49;
	cvt.rn.f32.s32 	%f22, %r48;
	selp.f32 	%f23, 0fC1C00000, 0f00000000, %p10;
	fma.rn.f32 	%f24, %f22, 0f34000000, %f23;
	add.f32 	%f25, %f21, 0fBF800000;
	add.f32 	%f26, %f21, 0f3F800000;
	rcp.approx.ftz.f32 	%f27, %f26;
	add.f32 	%f28, %f25, %f25;
	mul.f32 	%f29, %f28, %f27;
	mul.f32 	%f30, %f29, %f29;
	neg.f32 	%f31, %f29;
	sub.f32 	%f32, %f25, %f29;
	add.f32 	%f33, %f32, %f32;
	fma.rn.f32 	%f34, %f31, %f25, %f33;
	mul.rn.f32 	%f35, %f27, %f34;
	fma.rn.f32 	%f36, %f30, 0f3A2C32E4, 0f3B52E7DB;
	fma.rn.f32 	%f37, %f36, %f30, 0f3C93BB73;
	fma.rn.f32 	%f38, %f37, %f30, 0f3DF6384F;
	mul.rn.f32 	%f39, %f38, %f30;
	fma.rn.f32 	%f40, %f29, 0f3FB8AA3B, %f24;
	mul.f32 	%f41, %f39, 0f40400000;
	sub.f32 	%f42, %f24, %f40;
	fma.rn.f32 	%f43, %f29, 0f3FB8AA3B, %f42;
	fma.rn.f32 	%f44, %f35, 0f3FB8AA3B, %f43;
	fma.rn.f32 	%f45, %f29, 0f32A55E34, %f44;
	fma.rn.f32 	%f46, %f41, %f35, %f45;
	fma.rn.f32 	%f47, %f39, %f29, %f46;
	add.rn.f32 	%f48, %f40, %f47;
	mul.rn.f32 	%f49, %f48, %f116;
	cvt.rni.f32.f32 	%f50, %f49;
	sub.f32 	%f51, %f49, %f50;
	neg.f32 	%f52, %f49;
	fma.rn.f32 	%f53, %f48, %f116, %f52;
	neg.f32 	%f54, %f40;
	add.rn.f32 	%f55, %f48, %f54;
	neg.f32 	%f56, %f55;
	add.rn.f32 	%f57, %f47, %f56;
	fma.rn.f32 	%f58, %f57, %f116, %f53;
	add.f32 	%f59, %f51, %f58;
	setp.gt.f32 	%p11, %f50, 0f00000000;
	selp.b32 	%r50, 0, -2097152000, %p11;
	setp.neu.f32 	%p12, %f6, 0f7F800000;
	setp.lt.f32 	%p13, %f49, 0f00000000;
	selp.f32 	%f60, 0f00000000, 0f7F800000, %p13;
	abs.f32 	%f61, %f49;
	setp.gt.f32 	%p14, %f61, 0f43180000;
	cvt.rzi.s32.f32 	%r51, %f50;
	shl.b32 	%r52, %r51, 23;
	sub.s32 	%r53, %r52, %r50;
	mov.b32 	%f62, %r53;
	add.s32 	%r54, %r50, 2130706432;
	mov.b32 	%f63, %r54;
	fma.rn.f32 	%f64, %f59, 0f391FCB8E, 0f3AAF85ED;
	fma.rn.f32 	%f65, %f64, %f59, 0f3C1D9856;
	fma.rn.f32 	%f66, %f65, %f59, 0f3D6357BB;
	fma.rn.f32 	%f67, %f66, %f59, 0f3E75FDEC;
	fma.rn.f32 	%f68, %f67, %f59, 0f3F317218;
	fma.rn.f32 	%f69, %f68, %f59, 0f3F800000;
	mul.f32 	%f70, %f69, %f63;
	mul.f32 	%f71, %f70, %f62;
	selp.f32 	%f119, %f60, %f71, %p14;
	@%p12 bra 	$L__BB2_13;
	setp.lt.f32 	%p15, %f116, 0f00000000;
	add.f32 	%f72, %f5, %f5;
	mov.b32 	%r55, %f72;
	xor.b32  	%r56, %r55, 2139095040;
	mov.b32 	%f73, %r56;
	selp.f32 	%f119, %f73, %f72, %p15;
$L__BB2_13:
	cvt.rn.f32.s32 	%f74, %r25;
	div.rn.f32 	%f75, %f74, %f119;
	setp.gt.f32 	%p16, %f120, %f75;
	selp.f32 	%f120, %f120, %f75, %p16;
	add.s32 	%r57, %r69, 1;
	cvt.rn.f32.u32 	%f76, %r57;
	mov.b32 	%r58, %f76;
	add.s32 	%r59, %r58, -1060439283;
	and.b32  	%r60, %r59, -8388608;
	sub.s32 	%r61, %r58, %r60;
	mov.b32 	%f77, %r61;
	cvt.rn.f32.s32 	%f78, %r60;
	fma.rn.f32 	%f79, %f78, 0f34000000, 0f00000000;
	add.f32 	%f80, %f77, 0fBF800000;
	fma.rn.f32 	%f81, %f80, 0f3DC6B27F, 0fBE2C7F30;
	fma.rn.f32 	%f82, %f81, %f80, 0f3E2FCF2A;
	fma.rn.f32 	%f83, %f82, %f80, 0fBE374E43;
	fma.rn.f32 	%f84, %f83, %f80, 0f3E520BF4;
	fma.rn.f32 	%f85, %f84, %f80, 0fBE763C8B;
	fma.rn.f32 	%f86, %f85, %f80, 0f3E93BF99;
	fma.rn.f32 	%f87, %f86, %f80, 0fBEB8AA49;
	fma.rn.f32 	%f88, %f87, %f80, 0f3EF6384A;
	fma.rn.f32 	%f89, %f88, %f80, 0fBF38AA3B;
	mul.f32 	%f90, %f80, %f89;
	mul.f32 	%f91, %f80, %f90;
	fma.rn.f32 	%f92, %f80, 0f3FB8AA3B, %f91;
	add.f32 	%f93, %f79, %f92;
	setp.gt.u32 	%p17, %r58, 2139095039;
	fma.rn.f32 	%f94, %f76, 0f7F800000, 0f7F800000;
	selp.f32 	%f95, %f94, %f93, %p17;
	mov.b32 	%r62, %f5;
	add.s32 	%r63, %r62, -1060439283;
	and.b32  	%r64, %r63, -8388608;
	sub.s32 	%r65, %r62, %r64;
	mov.b32 	%f96, %r65;
	cvt.rn.f32.s32 	%f97, %r64;
	fma.rn.f32 	%f98, %f97, 0f34000000, 0f00000000;
	add.f32 	%f99, %f96, 0fBF800000;
	fma.rn.f32 	%f100, %f99, 0f3DC6B27F, 0fBE2C7F30;
	fma.rn.f32 	%f101, %f100, %f99, 0f3E2FCF2A;
	fma.rn.f32 	%f102, %f101, %f99, 0fBE374E43;
	fma.rn.f32 	%f103, %f102, %f99, 0f3E520BF4;
	fma.rn.f32 	%f104, %f103, %f99, 0fBE763C8B;
	fma.rn.f32 	%f105, %f104, %f99, 0f3E93BF99;
	fma.rn.f32 	%f106, %f105, %f99, 0fBEB8AA49;
	fma.rn.f32 	%f107, %f106, %f99, 0f3EF6384A;
	fma.rn.f32 	%f108, %f107, %f99, 0fBF38AA3B;
	mul.f32 	%f109, %f99, %f108;
	mul.f32 	%f110, %f99, %f109;
	fma.rn.f32 	%f111, %f99, 0f3FB8AA3B, %f110;
	add.f32 	%f112, %f98, %f111;
	setp.gt.u32 	%p18, %r62, 2139095039;
	fma.rn.f32 	%f113, %f5, 0f7F800000, 0f7F800000;
	selp.f32 	%f114, %f113, %f112, %p18;
	div.rn.f32 	%f115, %f95, %f114;
	cvt.f64.f32 	%fd13, %f115;
	add.f64 	%fd19, %fd19, %fd13;
	add.s32 	%r76, %r76, 1;
$L__BB2_14:
	add.s32 	%r74, %r74, 1;
	setp.ne.s32 	%p19, %r74, 128;
	@%p19 bra 	$L__BB2_5;
	add.s32 	%r68, %r68, 1;
	setp.ne.s32 	%p20, %r68, 129;
	@%p20 bra 	$L__BB2_2;
	not.pred 	%p21, %p1;
	@%p21 bra 	$L__BB2_18;
	cvt.rn.f64.s32 	%fd16, %r76;
	div.rn.f64 	%fd17, %fd19, %fd16;
	cvt.rn.f32.f64 	%f116, %fd17;
	bra.uni 	$L__BB2_20;
$L__BB2_18:
	setp.ne.s32 	%p22, %r1, 0;
	@%p22 bra 	$L__BB2_20;
	cvt.f64.f32 	%fd14, %f120;
	cvt.f64.f32 	%fd15, %f116;
	cvta.to.local.u64 	%rd3, %rd2;
	st.local.v2.f64 	[%rd3], {%fd14, %fd15};
	cvta.global.u64 	%rd5, %rd4;
	{ // callseq 2, 0
	.param .b64 param0;
	st.param.b64 	[param0], %rd5;
	.param .b64 param1;
	st.param.b64 	[param1], %rd2;
	.param .b32 retval0;
	call.uni (retval0), 
	vprintf, 
	(
	param0, 
	param1
	);
	ld.param.b32 	%r66, [retval0];
	} // callseq 2
$L__BB2_20:
	mov.pred 	%p24, 0;
	@%p1 bra 	$L__BB2_1;
	ret;

}


// ===== COMPILED SASS (sm_100) =====

	.target	sm_100

	.elftype	@"ET_EXEC"


//--------------------- .note.nv.tkinfo           --------------------------
	.section	.note.nv.tkinfo,"",@"SHT_NOTE"
	.sectionflags	@"SHF_NOTE_NV_TKINFO"
	.tkinfo
        /*0018*/ 	.word	0x00000002
        /*0030*/ 	.string	""
        /*0030*/ 	.string	"ptxas"
        /*0030*/ 	.string	"Cuda compilation tools, release 13.0, V13.0.88"
        /*0030*/ 	.string	"Build cuda_13.0.r13.0/compiler.36424714_0"
        /*0030*/ 	.string	"-arch sm_100 -m 64 "



//--------------------- .note.nv.cuinfo           --------------------------
	.section	.note.nv.cuinfo,"",@"SHT_NOTE"
	.sectionflags	@"SHF_NOTE_NV_CUINFO"
        /*0018*/ 	.short	0x0002
        /*001a*/ 	.short	0x0064
        /*001c*/ 	.short	0x0082
	.zero		2


//--------------------- .nv.info                  --------------------------
	.section	.nv.info,"",@"SHT_CUDA_INFO"
	.align	4


	//----- nvinfo : EIATTR_REGCOUNT
	.align		4
        /*0000*/ 	.byte	0x04, 0x2f
        /*0002*/ 	.short	(.L_2 - .L_1)
	.align		4
.L_1:
        /*0004*/ 	.word	index@(_Z6kernelIfEvv)
        /*0008*/ 	.word	0x00000026


	//----- nvinfo : EIATTR_FRAME_SIZE
	.align		4
.L_2:
        /*000c*/ 	.byte	0x04, 0x11
        /*000e*/ 	.short	(.L_4 - .L_3)
	.align		4
.L_3:
        /*0010*/ 	.word	index@($__internal_8_$__cuda_sm3x_div_rn_noftz_f32_slowpath)
        /*0014*/ 	.word	0x00000010


	//----- nvinfo : EIATTR_FRAME_SIZE
	.align		4
.L_4:
        /*0018*/ 	.byte	0x04, 0x11
        /*001a*/ 	.short	(.L_6 - .L_5)
	.align		4
.L_5:
        /*001c*/ 	.word	index@($__internal_7_$__cuda_sm20_div_rn_f64_full)
        /*0020*/ 	.word	0x00000010


	//----- nvinfo : EIATTR_FRAME_SIZE
	.align		4
.L_6:
        /*0024*/ 	.byte	0x04, 0x11
        /*0026*/ 	.short	(.L_8 - .L_7)
	.align		4
.L_7:
        /*0028*/ 	.word	index@($__internal_6_$__cuda_sm20_dblrcp_rn_slowpath_v3)
        /*002c*/ 	.word	0x00000010


	//----- nvinfo : EIATTR_FRAME_SIZE
	.align		4
.L_8:
        /*0030*/ 	.byte	0x04, 0x11
        /*0032*/ 	.short	(.L_10 - .L_9)
	.align		4
.L_9:
        /*0034*/ 	.word	index@(_Z6kernelIfEvv)
        /*0038*/ 	.word	0x00000010


	//----- nvinfo : EIATTR_REGCOUNT
	.align		4
.L_10:
        /*003c*/ 	.byte	0x04, 0x2f
        /*003e*/ 	.short	(.L_12 - .L_11)
	.align		4
.L_11:
        /*0040*/ 	.word	index@(_Z6kernelI6__halfEvv)
        /*0044*/ 	.word	0x0000001e


	//----- nvinfo : EIATTR_FRAME_SIZE
	.align		4
.L_12:
        /*0048*/ 	.byte	0x04, 0x11
        /*004a*/ 	.short	(.L_14 - .L_13)
	.align		4
.L_13:
        /*004c*/ 	.word	index@($__internal_5_$__cuda_sm3x_div_rn_noftz_f32_slowpath)
        /*0050*/ 	.word	0x00000010


	//----- nvinfo : EIATTR_FRAME_SIZE
	.align		4
.L_14:
        /*0054*/ 	.byte	0x04, 0x11
        /*0056*/ 	.short	(.L_16 - .L_15)
	.align		4
.L_15:
        /*0058*/ 	.word	index@($__internal_4_$__cuda_sm20_div_rn_f64_full)
        /*005c*/ 	.word	0x00000010


	//----- nvinfo : EIATTR_FRAME_SIZE
	.align		4
.L_16:
        /*0060*/ 	.byte	0x04, 0x11
        /*0062*/ 	.short	(.L_18 - .L_17)
	.align		4
.L_17:
        /*0064*/ 	.word	index@($__internal_3_$__cuda_sm20_dblrcp_rn_slowpath_v3)
        /*0068*/ 	.word	0x00000010


	//----- nvinfo : EIATTR_FRAME_SIZE
	.align		4
.L_18:
        /*006c*/ 	.byte	0x04, 0x11
        /*006e*/ 	.short	(.L_20 - .L_19)
	.align		4
.L_19:
        /*0070*/ 	.word	index@(_Z6kernelI6__halfEvv)
        /*0074*/ 	.word	0x00000010


	//----- nvinfo : EIATTR_REGCOUNT
	.align		4
.L_20:
        /*0078*/ 	.byte	0x04, 0x2f
        /*007a*/ 	.short	(.L_22 - .L_21)
	.align		4
.L_21:
        /*007c*/ 	.word	index@(_Z6kernelI13__nv_bfloat16Evv)
        /*0080*/ 	.word	0x0000001f


	//----- nvinfo : EIATTR_FRAME_SIZE
	.align		4
.L_22:
        /*0084*/ 	.byte	0x04, 0x11
        /*0086*/ 	.short	(.L_24 - .L_23)
	.align		4
.L_23:
        /*0088*/ 	.word	index@($__internal_2_$__cuda_sm3x_div_rn_noftz_f32_slowpath)
        /*008c*/ 	.word	0x00000010


	//----- nvinfo : EIATTR_FRAME_SIZE
	.align		4
.L_24:
        /*0090*/ 	.byte	0x04, 0x11
        /*0092*/ 	.short	(.L_26 - .L_25)
	.align		4
.L_25:
        /*0094*/ 	.word	index@($__internal_1_$__cuda_sm20_div_rn_f64_full)
        /*0098*/ 	.word	0x00000010


	//----- nvinfo : EIATTR_FRAME_SIZE
	.align		4
.L_26:
        /*009c*/ 	.byte	0x04, 0x11
        /*009e*/ 	.short	(.L_28 - .L_27)
	.align		4
.L_27:
        /*00a0*/ 	.word	index@($__internal_0_$__cuda_sm20_dblrcp_rn_slowpath_v3)
        /*00a4*/ 	.word	0x00000010


	//----- nvinfo : EIATTR_FRAME_SIZE
	.align		4
.L_28:
        /*00a8*/ 	.byte	0x04, 0x11
        /*00aa*/ 	.short	(.L_30 - .L_29)
	.align		4
.L_29:
        /*00ac*/ 	.word	index@(_Z6kernelI13__nv_bfloat16Evv)
        /*00b0*/ 	.word	0x00000010


	//----- nvinfo : EIATTR_MIN_STACK_SIZE
	.align		4
.L_30:
        /*00b4*/ 	.byte	0x04, 0x12
        /*00b6*/ 	.short	(.L_32 - .L_31)
	.align		4
.L_31:
        /*00b8*/ 	.word	index@(_Z6kernelI13__nv_bfloat16Evv)
        /*00bc*/ 	.word	0x00000010


	//----- nvinfo : EIATTR_MIN_STACK_SIZE
	.align		4
.L_32:
        /*00c0*/ 	.byte	0x04, 0x12
        /*00c2*/ 	.short	(.L_34 - .L_33)
	.align		4
.L_33:
        /*00c4*/ 	.word	index@(_Z6kernelI6__halfEvv)
        /*00c8*/ 	.word	0x00000010


	//----- nvinfo : EIATTR_MIN_STACK_SIZE
	.align		4
.L_34:
        /*00cc*/ 	.byte	0x04, 0x12
        /*00ce*/ 	.short	(.L_36 - .L_35)
	.align		4
.L_35:
        /*00d0*/ 	.word	index@(_Z6kernelIfEvv)
        /*00d4*/ 	.word	0x00000010
.L_36:


//--------------------- .nv.compat                --------------------------
	.section	.nv.compat,"",@"SHT_CUDA_COMPAT_INFO"
	.align	4
        /*0000*/ 	.byte	0x02, 0x09, 0x00, 0x00, 0x02, 0x02, 0x01, 0x00, 0x02, 0x05, 0x05, 0x00, 0x03, 0x07, 0x01, 0x01
        /*0010*/ 	.byte	0x02, 0x03, 0x00, 0x00, 0x02, 0x06, 0x01, 0x00, 0x04, 0x0b, 0x08, 0x00, 0x01, 0x00, 0x00, 0x00
        /*0020*/ 	.byte	0x00, 0x00, 0x00, 0x00


//--------------------- .nv.info._Z6kernelI13__nv_bfloat16Evv --------------------------
	.section	.nv.info._Z6kernelI13__nv_bfloat16Evv,"",@"SHT_CUDA_INFO"
	.sectionflags	@""
	.align	4


	//----- nvinfo : EIATTR_CUDA_API_VERSION
	.align		4
        /*0000*/ 	.byte	0x04, 0x37
        /*0002*/ 	.short	(.L_38 - .L_37)
.L_37:
        /*0004*/ 	.word	0x00000082


	//----- nvinfo : EIATTR_SPARSE_MMA_MASK
	.align		4
.L_38:
        /*0008*/ 	.byte	0x03, 0x50
        /*000a*/ 	.short	0x0000


	//----- nvinfo : EIATTR_MAXREG_COUNT
	.align		4
        /*000c*/ 	.byte	0x03, 0x1b
        /*000e*/ 	.short	0x00ff


	//----- nvinfo : EIATTR_NUM_BARRIERS
	.align		4
        /*0010*/ 	.byte	0x02, 0x4c
        /*0012*/ 	.byte	0x01
	.zero		1


	//----- nvinfo : EIATTR_EXTERNS
	.align		4
        /*0014*/ 	.byte	0x04, 0x0f
        /*0016*/ 	.short	(.L_40 - .L_39)


	//   ....[0]....
	.align		4
.L_39:
        /*0018*/ 	.word	index@(vprintf)


	//----- nvinfo : EIATTR_MERCURY_ISA_VERSION
	.align		4
.L_40:
        /*001c*/ 	.byte	0x03, 0x5f
        /*001e*/ 	.short	0x0101


	//----- nvinfo : EIATTR_COOP_GROUP_MASK_REGIDS
	.align		4
        /*0020*/ 	.byte	0x04, 0x29
        /*0022*/ 	.short	(.L_42 - .L_41)


	//   ....[0]....
.L_41:
        /*0024*/ 	.word	0xffffffff


	//----- nvinfo : EIATTR_COOP_GROUP_INSTR_OFFSETS
	.align		4
.L_42:
        /*0028*/ 	.byte	0x04, 0x28
        /*002a*/ 	.short	(.L_44 - .L_43)


	//   ....[0]....
.L_43:
        /*002c*/ 	.word	0x000005b0


	//----- nvinfo : EIATTR_VRC_CTA_INIT_COUNT
	.align		4
.L_44:
        /*0030*/ 	.byte	0x02, 0x4a
	.zero		1
	.zero		1


	//----- nvinfo : EIATTR_SYSCALL_OFFSETS
	.align		4
        /*0034*/ 	.byte	0x04, 0x46
        /*0036*/ 	.short	(.L_46 - .L_45)


	//   ....[0]....
.L_45:
        /*0038*/ 	.word	0x00001260


	//----- nvinfo : EIATTR_EXIT_INSTR_OFFSETS
	.align		4
.L_46:
        /*003c*/ 	.byte	0x04, 0x1c
        /*003e*/ 	.short	(.L_48 - .L_47)


	//   ....[0]....
.L_47:
        /*0040*/ 	.word	0x000012b0


	//----- nvinfo : EIATTR_CRS_STACK_SIZE
	.align		4
.L_48:
        /*0044*/ 	.byte	0x04, 0x1e
        /*0046*/ 	.short	(.L_50 - .L_49)
.L_49:
        /*0048*/ 	.word	0x00000000


	//----- nvinfo : EIATTR_SW_WAR
	.align		4
.L_50:
        /*004c*/ 	.byte	0x04, 0x36
        /*004e*/ 	.short	(.L_52 - .L_51)
.L_51:
        /*0050*/ 	.word	0x00000008
.L_52:


//--------------------- .nv.info._Z6kernelI6__halfEvv --------------------------
	.section	.nv.info._Z6kernelI6__halfEvv,"",@"SHT_CUDA_INFO"
	.sectionflags	@""
	.align	4


	//----- nvinfo : EIATTR_CUDA_API_VERSION
	.align		4
        /*0000*/ 	.byte	0x04, 0x37
        /*0002*/ 	.short	(.L_54 - .L_53)
.L_53:
        /*0004*/ 	.word	0x00000082


	//----- nvinfo : EIATTR_SPARSE_MMA_MASK
	.align		4
.L_54:
        /*0008*/ 	.byte	0x03, 0x50
        /*000a*/ 	.short	0x0000


	//----- nvinfo : EIATTR_MAXREG_COUNT
	.align		4
        /*000c*/ 	.byte	0x03, 0x1b
        /*000e*/ 	.short	0x00ff


	//----- nvinfo : EIATTR_NUM_BARRIERS
	.align		4
        /*0010*/ 	.byte	0x02, 0x4c
        /*0012*/ 	.byte	0x01
	.zero		1


	//----- nvinfo : EIATTR_EXTERNS
	.align		4
        /*0014*/ 	.byte	0x04, 0x0f
        /*0016*/ 	.short	(.L_56 - .L_55)


	//   ....[0]....
	.align		4
.L_55:
        /*0018*/ 	.word	index@(vprintf)


	//----- nvinfo : EIATTR_MERCURY_ISA_VERSION
	.align		4
.L_56:
        /*001c*/ 	.byte	0x03, 0x5f
        /*001e*/ 	.short	0x0101


	//----- nvinfo : EIATTR_COOP_GROUP_MASK_REGIDS
	.align		4
        /*0020*/ 	.byte	0x04, 0x29
        /*0022*/ 	.short	(.L_58 - .L_57)


	//   ....[0]....
.L_57:
        /*0024*/ 	.word	0xffffffff


	//----- nvinfo : EIATTR_COOP_GROUP_INSTR_OFFSETS
	.align		4
.L_58:
        /*0028*/ 	.byte	0x04, 0x28
        /*002a*/ 	.short	(.L_60 - .L_59)


	//   ....[0]....
.L_59:
        /*002c*/ 	.word	0x000005a0


	//----- nvinfo : EIATTR_VRC_CTA_INIT_COUNT
	.align		4
.L_60:
        /*0030*/ 	.byte	0x02, 0x4a
	.zero		1
	.zero		1


	//----- nvinfo : EIATTR_SYSCALL_OFFSETS
	.align		4
        /*0034*/ 	.byte	0x04, 0x46
        /*0036*/ 	.short	(.L_62 - .L_61)


	//   ....[0]....
.L_61:
        /*0038*/ 	.word	0x00001250


	//----- nvinfo : EIATTR_EXIT_INSTR_OFFSETS
	.align		4
.L_62:
        /*003c*/ 	.byte	0x04, 0x1c
        /*003e*/ 	.short	(.L_64 - .L_63)


	//   ....[0]....
.L_63:
        /*0040*/ 	.word	0x000012a0


	//----- nvinfo : EIATTR_CRS_STACK_SIZE
	.align		4
.L_64:
        /*0044*/ 	.byte	0x04, 0x1e
        /*0046*/ 	.short	(.L_66 - .L_65)
.L_65:
        /*0048*/ 	.word	0x00000000


	//----- nvinfo : EIATTR_SW_WAR
	.align		4
.L_66:
        /*004c*/ 	.byte	0x04, 0x36
        /*004e*/ 	.short	(.L_68 - .L_67)
.L_67:
        /*0050*/ 	.word	0x00000008
.L_68:


//--------------------- .nv.info._Z6kernelIfEvv   --------------------------
	.section	.nv.info._Z6kernelIfEvv,"",@"SHT_CUDA_INFO"
	.sectionflags	@""
	.align	4


	//----- nvinfo : EIATTR_CUDA_API_VERSION
	.align		4
        /*0000*/ 	.byte	0x04, 0x37
        /*0002*/ 	.short	(.L_70 - .L_69)
.L_69:
        /*0004*/ 	.word	0x00000082


	//----- nvinfo : EIATTR_SPARSE_MMA_MASK
	.align		4
.L_70:
        /*0008*/ 	.byte	0x03, 0x50
        /*000a*/ 	.short	0x0000


	//----- nvinfo : EIATTR_MAXREG_COUNT
	.align		4
        /*000c*/ 	.byte	0x03, 0x1b
        /*000e*/ 	.short	0x00ff


	//----- nvinfo : EIATTR_NUM_BARRIERS
	.align		4
        /*0010*/ 	.byte	0x02, 0x4c
        /*0012*/ 	.byte	0x01
	.zero		1


	//----- nvinfo : EIATTR_EXTERNS
	.align		4
        /*0014*/ 	.byte	0x04, 0x0f
        /*0016*/ 	.short	(.L_72 - .L_71)


	//   ....[0]....
	.align		4
.L_71:
        /*0018*/ 	.word	index@(vprintf)


	//----- nvinfo : EIATTR_MERCURY_ISA_VERSION
	.align		4
.L_72:
        /*001c*/ 	.byte	0x03, 0x5f
        /*001e*/ 	.short	0x0101


	//----- nvinfo : EIATTR_COOP_GROUP_MASK_REGIDS
	.align		4
        /*0020*/ 	.byte	0x04, 0x29
        /*0022*/ 	.short	(.L_74 - .L_73)


	//   ....[0]....
.L_73:
        /*0024*/ 	.word	0xffffffff


	//----- nvinfo : EIATTR_COOP_GROUP_INSTR_OFFSETS
	.align		4
.L_74:
        /*0028*/ 	.byte	0x04, 0x28
        /*002a*/ 	.short	(.L_76 - .L_75)


	//   ....[0]....
.L_75:
        /*002c*/ 	.word	0x000007d0


	//----- nvinfo : EIATTR_VRC_CTA_INIT_COUNT
	.align		4
.L_76:
        /*0030*/ 	.byte	0x02, 0x4a
	.zero		1
	.zero		1


	//----- nvinfo : EIATTR_SYSCALL_OFFSETS
	.align		4
        /*0034*/ 	.byte	0x04, 0x46
        /*0036*/ 	.short	(.L_78 - .L_77)


	//   ....[0]....
.L_77:
        /*0038*/ 	.word	0x00001440


	//----- nvinfo : EIATTR_EXIT_INSTR_OFFSETS
	.align		4
.L_78:
        /*003c*/ 	.byte	0x04, 0x1c
        /*003e*/ 	.short	(.L_80 - .L_79)


	//   ....[0]....
.L_79:
        /*0040*/ 	.word	0x00001490


	//----- nvinfo : EIATTR_CRS_STACK_SIZE
	.align		4
.L_80:
        /*0044*/ 	.byte	0x04, 0x1e
        /*0046*/ 	.short	(.L_82 - .L_81)
.L_81:
        /*0048*/ 	.word	0x00000000


	//----- nvinfo : EIATTR_SW_WAR
	.align		4
.L_82:
        /*004c*/ 	.byte	0x04, 0x36
        /*004e*/ 	.short	(.L_84 - .L_83)
.L_83:
        /*0050*/ 	.word	0x00000008
.L_84:


//--------------------- .nv.callgraph             --------------------------
	.section	.nv.callgraph,"",@"SHT_CUDA_CALLGRAPH"
	.align	4
	.sectionentsize	8
	.align		4
        /*0000*/ 	.word	0x00000000
	.align		4
        /*0004*/ 	.word	0xffffffff
	.align		4
        /*0008*/ 	.word	index@(_Z6kernelI13__nv_bfloat16Evv)
	.align		4
        /*000c*/ 	.word	index@(vprintf)
	.align		4
        /*0010*/ 	.word	index@(_Z6kernelI6__halfEvv)
	.align		4
        /*0014*/ 	.word	index@(vprintf)
	.align		4
        /*0018*/ 	.word	index@(_Z6kernelIfEvv)
	.align		4
        /*001c*/ 	.word	index@(vprintf)
	.align		4
        /*0020*/ 	.word	0x00000000
	.align		4
        /*0024*/ 	.word	0xfffffffe
	.align		4
        /*0028*/ 	.word	0x00000000
	.align		4
        /*002c*/ 	.word	0xfffffffd
	.align		4
        /*0030*/ 	.word	0x00000000
	.align		4
        /*0034*/ 	.word	0xfffffffc


//--------------------- .nv.constant4             --------------------------
	.section	.nv.constant4,"a",@progbits
	.align	8
	.align		8
.nv.constant4:
        /*0000*/ 	.dword	vprintf
	.align		8
        /*0008*/ 	.dword	$str


//--------------------- .text._Z6kernelI13__nv_bfloat16Evv --------------------------
	.section	.text._Z6kernelI13__nv_bfloat16Evv,"ax",@progbits
	.align	128
        .global         _Z6kernelI13__nv_bfloat16Evv
        .type           _Z6kernelI13__nv_bfloat16Evv,@function
        .size           _Z6kernelI13__nv_bfloat16Evv,(.L_x_125 - _Z6kernelI13__nv_bfloat16Evv)
        .other          _Z6kernelI13__nv_bfloat16Evv,@"STO_CUDA_ENTRY STV_DEFAULT"
_Z6kernelI13__nv_bfloat16Evv:
.text._Z6kernelI13__nv_bfloat16Evv:
[----:B------:R-:W0:Y:S01]  /*0000*/  LDC R1, c[0x0][0x37c] ;  /* 0x0000df00ff017b82 */ /* 0x000e220000000800 */
[----:B------:R-:W1:Y:S01]  /*0010*/  S2R R22, SR_TID.X ;  /* 0x0000000000167919 */ /* 0x000e620000002100 */
[----:B------:R-:W-:Y:S01]  /*0020*/  IMAD.MOV.U32 R4, RZ, RZ, -0xfe47992 ;  /* 0xf01b866eff047424 */ /* 0x000fe200078e00ff */
[----:B------:R-:W-:Y:S01]  /*0030*/  UMOV UR4, 0x0 ;  /* 0x0000000000047882 */ /* 0x000fe20000000000 */
[----:B------:R-:W-:Y:S01]  /*0040*/  IMAD.MOV.U32 R5, RZ, RZ, 0x400921f9 ;  /* 0x400921f9ff057424 */ /* 0x000fe200078e00ff */
[----:B------:R-:W-:Y:S01]  /*0050*/  UMOV UR5, 0x3fe00000 ;  /* 0x3fe0000000057882 */ /* 0x000fe20000000000 */
[----:B0-----:R-:W-:Y:S01]  /*0060*/  VIADD R1, R1, 0xfffffff0 ;  /* 0xfffffff001017836 */ /* 0x001fe20000000000 */
[----:B------:R-:W-:Y:S01]  /*0070*/  BSSY.RECONVERGENT B0, `(.L_x_0) ;  /* 0x0000014000007945 */ /* 0x000fe20003800200 */
[----:B-1----:R-:W0:Y:S02]  /*0080*/  I2F.F64.U32 R2, R22 ;  /* 0x0000001600027312 */ /* 0x002e240000201800 */
[----:B0-----:R-:W-:Y:S01]  /*0090*/  DFMA R4, R2, UR4, R4 ;  /* 0x0000000402047c2b */ /* 0x001fe20008000004 */
[----:B------:R-:W0:Y:S01]  /*00a0*/  LDCU UR4, c[0x0][0x2f8] ;  /* 0x00005f00ff0477ac */ /* 0x000e220008000800 */
[----:B------:R-:W1:Y:S04]  /*00b0*/  LDCU UR5, c[0x0][0x2fc] ;  /* 0x00005f80ff0577ac */ /* 0x000e680008000800 */
[----:B------:R-:W2:Y:S04]  /*00c0*/  MUFU.RCP64H R3, R5 ;  /* 0x0000000500037308 */ /* 0x000ea80000001800 */
[----:B------:R-:W-:-:S04]  /*00d0*/  IADD3 R2, PT, PT, R5, 0x300402, RZ ;  /* 0x0030040205027810 */ /* 0x000fc80007ffe0ff */
[----:B------:R-:W-:Y:S02]  /*00e0*/  FSETP.GEU.AND P0, PT, |R2|, 5.8789094863358348022e-39, PT ;  /* 0x004004020200780b */ /* 0x000fe40003f0e200 */
[----:B0-----:R-:W-:Y:S01]  /*00f0*/  IADD3 R16, P1, PT, R1, UR4, RZ ;  /* 0x0000000401107c10 */ /* 0x001fe2000ff3e0ff */
[----:B--2---:R-:W-:-:S08]  /*0100*/  DFMA R6, -R4, R2, 1 ;  /* 0x3ff000000406742b */ /* 0x004fd00000000102 */
[----:B------:R-:W-:-:S08]  /*0110*/  DFMA R6, R6, R6, R6 ;  /* 0x000000060606722b */ /* 0x000fd00000000006 */
[----:B------:R-:W-:Y:S01]  /*0120*/  DFMA R6, R2, R6, R2 ;  /* 0x000000060206722b */ /* 0x000fe20000000002 */
[----:B-1----:R-:W-:-:S07]  /*0130*/  IMAD.X R2, RZ, RZ, UR5, P1 ;  /* 0x00000005ff027e24 */ /* 0x002fce00088e06ff */
[----:B------:R-:W-:-:S08]  /*0140*/  DFMA R8, -R4, R6, 1 ;  /* 0x3ff000000408742b */ /* 0x000fd00000000106 */
[----:B------:R-:W-:Y:S01]  /*0150*/  DFMA R6, R6, R8, R6 ;  /* 0x000000080606722b */ /* 0x000fe20000000006 */
[----:B------:R-:W-:Y:S10]  /*0160*/  @P0 BRA `(.L_x_1) ;  /* 0x0000000000100947 */ /* 0x000ff40003800000 */
[----:B------:R-:W-:-:S05]  /*0170*/  LOP3.LUT R0, R5, 0x7fffffff, RZ, 0xc0, !PT ;  /* 0x7fffffff05007812 */ /* 0x000fca00078ec0ff */
[----:B------:R-:W-:Y:S01]  /*0180*/  VIADD R8, R0, 0xfff00000 ;  /* 0xfff0000000087836 */ /* 0x000fe20000000000 */
[----:B------:R-:W-:-:S07]  /*0190*/  MOV R0, 0x1b0 ;  /* 0x000001b000007802 */ /* 0x000fce0000000f00 */
[----:B------:R-:W-:Y:S05]  /*01a0*/  CALL.REL.NOINC `($__internal_0_$__cuda_sm20_dblrcp_rn_slowpath_v3) ;  /* 0x0000001000447944 */ /* 0x000fea0003c00000 */
.L_x_1:
[----:B------:R-:W-:Y:S05]  /*01b0*/  BSYNC.RECONVERGENT B0 ;  /* 0x0000000000007941 */ /* 0x000fea0003800200 */
.L_x_0:
[----:B------:R-:W0:Y:S01]  /*01c0*/  S2UR UR5, SR_CgaCtaId ;  /* 0x00000000000579c3 */ /* 0x000e220000008800 */
[----:B------:R1:W2:Y:S01]  /*01d0*/  F2F.BF16.F64 R18, R6 ;  /* 0x0000000600127310 */ /* 0x0002a20000302000 */
[----:B------:R-:W-:Y:S01]  /*01e0*/  UMOV UR4, 0x400 ;  /* 0x0000040000047882 */ /* 0x000fe20000000000 */
[----:B------:R-:W-:Y:S01]  /*01f0*/  PLOP3.LUT P0, PT, PT, PT, PT, 0x80, 0x8 ;  /* 0x000000000008781c */ /* 0x000fe20003f0f070 */
[----:B------:R-:W-:Y:S01]  /*0200*/  UIADD3 UR4, UPT, UPT, UR4, 0x2000, URZ ;  /* 0x0000200004047890 */ /* 0x000fe2000fffe0ff */
[----:B------:R-:W-:-:S03]  /*0210*/  IMAD.MOV.U32 R17, RZ, RZ, 0x3f800000 ;  /* 0x3f800000ff117424 */ /* 0x000fc600078e00ff */
[----:B------:R-:W3:Y:S01]  /*0220*/  LDC R19, c[0x0][0x360] ;  /* 0x0000d800ff137b82 */ /* 0x000ee20000000800 */
[----:B------:R-:W4:Y:S01]  /*0230*/  I2F.BF16 R24, RZ ;  /* 0x000000ff00187306 */ /* 0x000f220000202400 */
[----:B0-----:R-:W-:-:S06]  /*0240*/  ULEA UR4, UR5, UR4, 0x18 ;  /* 0x0000000405047291 */ /* 0x001fcc000f8ec0ff */
[----:B-12-4-:R-:W-:-:S07]  /*0250*/  LEA R23, R22, UR4, 0x3 ;  /* 0x0000000416177c11 */ /* 0x016fce000f8e18ff */
.L_x_19:
[----:B------:R-:W-:Y:S01]  /*0260*/  HFMA2 R10, -RZ, RZ, 0, 0 ;  /* 0x00000000ff0a7431 */ /* 0x000fe200000001ff */
[----:B------:R-:W-:Y:S02]  /*0270*/  P2R R25, PR, RZ, 0x1 ;  /* 0x00000001ff197803 */ /* 0x000fe40000000000 */
[----:B------:R-:W-:Y:S01]  /*0280*/  CS2R R8, SRZ ;  /* 0x0000000000087805 */ /* 0x000fe2000001ff00 */
[----:B------:R-:W-:Y:S01]  /*0290*/  IMAD.MOV.U32 R26, RZ, RZ, RZ ;  /* 0x000000ffff1a7224 */ /* 0x000fe200078e00ff */
[----:B01----:R-:W-:-:S07]  /*02a0*/  CS2R R6, SRZ ;  /* 0x0000000000067805 */ /* 0x003fce000001ff00 */
.L_x_13:
[----:B------:R-:W0:Y:S01]  /*02b0*/  S2UR UR5, SR_CgaCtaId ;  /* 0x00000000000579c3 */ /* 0x000e220000008800 */
[----:B------:R-:W-:Y:S01]  /*02c0*/  UMOV UR4, 0x400 ;  /* 0x0000040000047882 */ /* 0x000fe20000000000 */
[----:B------:R-:W-:Y:S01]  /*02d0*/  VIADD R10, R10, 0x1 ;  /* 0x000000010a0a7836 */ /* 0x000fe20000000000 */
[----:B------:R-:W-:Y:S01]  /*02e0*/  MOV R12, R22 ;  /* 0x00000016000c7202 */ /* 0x000fe20000000f00 */
[----:B------:R-:W-:-:S03]  /*02f0*/  IMAD.MOV.U32 R4, RZ, RZ, R23 ;  /* 0x000000ffff047224 */ /* 0x000fc600078e0017 */
[----:B------:R-:W-:Y:S01]  /*0300*/  ISETP.NE.AND P2, PT, R10, 0x81, PT ;  /* 0x000000810a00780c */ /* 0x000fe20003f45270 */
[----:B0-----:R-:W-:-:S06]  /*0310*/  ULEA UR4, UR5, UR4, 0x18 ;  /* 0x0000000405047291 */ /* 0x001fcc000f8ec0ff */
[----:B------:R-:W-:-:S07]  /*0320*/  LEA R0, R22, UR4, 0x1 ;  /* 0x0000000416007c11 */ /* 0x000fce000f8e08ff */
.L_x_2:
[C---:B---3--:R-:W-:Y:S01]  /*0330*/  IMAD.IADD R12, R19.reuse, 0x1, R12 ;  /* 0x00000001130c7824 */ /* 0x048fe200078e020c */
[----:B------:R0:W-:Y:S04]  /*0340*/  STS.U16 [R0], R24 ;  /* 0x0000001800007388 */ /* 0x0001e80000000400 */
[----:B------:R-:W-:Y:S01]  /*0350*/  ISETP.GE.U32.AND P1, PT, R12, 0x1000, PT ;  /* 0x000010000c00780c */ /* 0x000fe20003f26070 */
[----:B------:R1:W-:Y:S01]  /*0360*/  STS.64 [R4], RZ ;  /* 0x000000ff04007388 */ /* 0x0003e20000000a00 */
[C---:B0-----:R-:W-:Y:S02]  /*0370*/  IMAD R0, R19.reuse, 0x2, R0 ;  /* 0x0000000213007824 */ /* 0x041fe400078e0200 */
[----:B-1----:R-:W-:-:S09]  /*0380*/  IMAD R4, R19, 0x8, R4 ;  /* 0x0000000813047824 */ /* 0x002fd200078e0204 */
[----:B------:R-:W-:Y:S05]  /*0390*/  @!P1 BRA `(.L_x_2) ;  /* 0xfffffffc00e49947 */ /* 0x000fea000383ffff */
[----:B------:R-:W-:Y:S05]  /*03a0*/  WARPSYNC.ALL ;  /* 0x0000000000007948 */ /* 0x000fea0003800000 */
[----:B------:R-:W-:Y:S06]  /*03b0*/  BAR.SYNC.DEFER_BLOCKING 0x0 ;  /* 0x0000000000007b1d */ /* 0x000fec0000010000 */
[----:B------:R-:W-:-:S05]  /*03c0*/  UMOV UR4, URZ ;  /* 0x000000ff00047c82 */ /* 0x000fca0008000000 */
.L_x_12:
[----:B------:R-:W0:Y:S01]  /*03d0*/  S2UR UR6, SR_CgaCtaId ;  /* 0x00000000000679c3 */ /* 0x000e220000008800 */
[----:B------:R-:W-:Y:S01]  /*03e0*/  UMOV UR5, 0x400 ;  /* 0x0000040000057882 */ /* 0x000fe20000000000 */
[----:B------:R-:W-:Y:S01]  /*03f0*/  HFMA2 R3, -RZ, RZ, 0, 0 ;  /* 0x00000000ff037431 */ /* 0x000fe200000001ff */
[----:B------:R-:W-:Y:S01]  /*0400*/  BSSY.RECONVERGENT B0, `(.L_x_3) ;  /* 0x000001a000007945 */ /* 0x000fe20003800200 */
[----:B------:R-:W-:Y:S01]  /*0410*/  UIADD3 UR7, UPT, UPT, UR5, 0x2000, URZ ;  /* 0x0000200005077890 */ /* 0x000fe2000fffe0ff */
[----:B------:R-:W-:Y:S01]  /*0420*/  IMAD.MOV.U32 R0, RZ, RZ, R22 ;  /* 0x000000ffff007224 */ /* 0x000fe200078e0016 */
[----:B0-----:R-:W-:Y:S02]  /*0430*/  ULEA UR5, UR6, UR5, 0x18 ;  /* 0x0000000506057291 */ /* 0x001fe4000f8ec0ff */
[----:B------:R-:W-:-:S12]  /*0440*/  ULEA UR7, UR6, UR7, 0x18 ;  /* 0x0000000706077291 */ /* 0x000fd8000f8ec0ff */
.L_x_4:
[C---:B------:R-:W-:Y:S02]  /*0450*/  LEA R11, R0.reuse, UR5, 0x1 ;  /* 0x00000005000b7c11 */ /* 0x040fe4000f8e08ff */
[----:B------:R-:W-:Y:S01]  /*0460*/  LEA R13, R0, UR7, 0x3 ;  /* 0x00000007000d7c11 */ /* 0x000fe2000f8e18ff */
[----:B------:R-:W-:Y:S02]  /*0470*/  IMAD.IADD R0, R19, 0x1, R0 ;  /* 0x0000000113007824 */ /* 0x000fe400078e0200 */
[----:B------:R-:W0:Y:S03]  /*0480*/  LDS.U16 R5, [R11] ;  /* 0x000000000b057984 */ /* 0x000e260000000400 */
[----:B------:R-:W-:Y:S01]  /*0490*/  ISETP.GE.U32.AND P1, PT, R0, 0x1000, PT ;  /* 0x000010000000780c */ /* 0x000fe20003f26070 */
[----:B0-----:R-:W-:-:S05]  /*04a0*/  HADD2.BF16_V2 R12, R5.H0_H0, R18.H0_H0 ;  /* 0x20000012050c7230 */ /* 0x001fca0000200800 */
[----:B------:R-:W-:-:S05]  /*04b0*/  PRMT R5, R12, 0x7610, R5 ;  /* 0x000076100c057816 */ /* 0x000fca0000000005 */
[----:B------:R-:W-:Y:S04]  /*04c0*/  STS.U16 [R11], R5 ;  /* 0x000000050b007388 */ /* 0x000fe80000000400 */
[----:B------:R-:W0:Y:S02]  /*04d0*/  LDS.64 R4, [R13] ;  /* 0x000000000d047984 */ /* 0x000e240000000a00 */
[----:B0-----:R-:W-:-:S06]  /*04e0*/  DADD R4, R4, 1 ;  /* 0x3ff0000004047429 */ /* 0x001fcc0000000000 */
[----:B------:R-:W0:Y:S01]  /*04f0*/  F2F.BF16.F64 R15, R4 ;  /* 0x00000004000f7310 */ /* 0x000e220000302000 */
[----:B------:R1:W-:Y:S01]  /*0500*/  STS.64 [R13], R4 ;  /* 0x000000040d007388 */ /* 0x0003e20000000a00 */
[----:B0-----:R-:W-:-:S05]  /*0510*/  HMUL2.BF16_V2 R15, R18.H0_H0, R15.H0_H0 ;  /* 0x2000000f120f7232 */ /* 0x001fca0000200800 */
[CC--:B------:R-:W-:Y:S02]  /*0520*/  VIMNMX.U16x2 R14, PT, PT, R12.reuse, R15.reuse, PT ;  /* 0x0000000f0c0e7248 */ /* 0x0c0fe40003fe0200 */
[----:B------:R-:W-:-:S03]  /*0530*/  VIMNMX.U16x2 R12, PT, PT, R12, R15, !PT ;  /* 0x0000000f0c0c7248 */ /* 0x000fc60007fe0200 */
[----:B------:R-:W-:-:S05]  /*0540*/  IMAD.MOV R14, RZ, RZ, -R14 ;  /* 0x000000ffff0e7224 */ /* 0x000fca00078e0a0e */
[----:B------:R-:W-:-:S04]  /*0550*/  PRMT R11, R14, 0x7710, RZ ;  /* 0x000077100e0b7816 */ /* 0x000fc800000000ff */
[----:B------:R-:W-:-:S04]  /*0560*/  IADD3 R12, PT, PT, R12, R11, RZ ;  /* 0x0000000b0c0c7210 */ /* 0x000fc80007ffe0ff */
[----:B------:R-:W-:-:S04]  /*0570*/  LOP3.LUT R12, R12, 0xffff, RZ, 0xc0, !PT ;  /* 0x0000ffff0c0c7812 */ /* 0x000fc800078ec0ff */
[----:B------:R-:W-:Y:S01]  /*0580*/  VIMNMX R3, PT, PT, R12, R3, !PT ;  /* 0x000000030c037248 */ /* 0x000fe20007fe0100 */
[----:B-1----:R-:W-:Y:S06]  /*0590*/  @!P1 BRA `(.L_x_4) ;  /* 0xfffffffc00ac9947 */ /* 0x002fec000383ffff */
[----:B------:R-:W-:Y:S05]  /*05a0*/  BSYNC.RECONVERGENT B0 ;  /* 0x0000000000007941 */ /* 0x000fea0003800200 */
.L_x_3:
[----:B------:R-:W-:Y:S01]  /*05b0*/  CREDUX.MAX.S32 UR5, R3 ;  /* 0x00000000030572cc */ /* 0x000fe20000000200 */
[----:B------:R-:W-:-:S12]  /*05c0*/  UISETP.GE.U32.AND UP0, UPT, UR4, 0x2, UPT ;  /* 0x000000020400788c */ /* 0x000fd8000bf06070 */
[----:B------:R-:W-:-:S05]  /*05d0*/  IMAD.U32 R0, RZ, RZ, UR5 ;  /* 0x00000005ff007e24 */ /* 0x000fca000f8e00ff */
[----:B------:R-:W-:Y:S01]  /*05e0*/  VIMNMX R9, PT, PT, R0, R9, !PT ;  /* 0x0000000900097248 */ /* 0x000fe20007fe0100 */
[----:B------:R-:W-:Y:S06]  /*05f0*/  BRA.U !UP0, `(.L_x_5) ;  /* 0x0000000908687547 */ /* 0x000fec000b800000 */
[----:B------:R-:W-:Y:S01]  /*0600*/  FSETP.NEU.AND P1, PT, R17, RZ, PT ;  /* 0x000000ff1100720b */ /* 0x000fe20003f2d000 */
[----:B------:R-:W-:Y:S01]  /*0610*/  BSSY.RECONVERGENT B0, `(.L_x_6) ;  /* 0x0000047000007945 */ /* 0x000fe20003800200 */
[----:B------:R-:W-:Y:S01]  /*0620*/  I2FP.F32.U32 R12, UR4 ;  /* 0x00000004000c7c45 */ /* 0x000fe20008201000 */
[----:B------:R-:W-:-:S10]  /*0630*/  IMAD.MOV.U32 R5, RZ, RZ, 0x3f800000 ;  /* 0x3f800000ff057424 */ /* 0x000fd400078e00ff */
[----:B------:R-:W-:Y:S05]  /*0640*/  @!P1 BRA `(.L_x_7) ;  /* 0x00000004000c9947 */ /* 0x000fea0003800000 */
[----:B------:R-:W-:-:S04]  /*0650*/  FSETP.NAN.AND P1, PT, |R17|, |R17|, PT ;  /* 0x400000111100720b */ /* 0x000fc80003f28200 */
[----:B------:R-:W-:-:S13]  /*0660*/  FSETP.NUM.AND P1, PT, |R12|, |R12|, !P1 ;  /* 0x4000000c0c00720b */ /* 0x000fda0004f27200 */
[----:B------:R-:W-:Y:S01]  /*0670*/  @!P1 FADD R5, R17, R12 ;  /* 0x0000000c11059221 */ /* 0x000fe20000000000 */
[----:B------:R-:W-:Y:S06]  /*0680*/  @!P1 BRA `(.L_x_7) ;  /* 0x0000000000fc9947 */ /* 0x000fec0003800000 */
[C---:B------:R-:W-:Y:S01]  /*0690*/  FMUL R3, |R12|.reuse, 16777216 ;  /* 0x4b8000000c037820 */ /* 0x040fe20000400200 */
[----:B------:R-:W-:Y:S01]  /*06a0*/  FSETP.GEU.AND P1, PT, |R12|, 1.175494350822287508e-38, PT ;  /* 0x008000000c00780b */ /* 0x000fe20003f2e200 */
[----:B------:R-:W-:-:S03]  /*06b0*/  IMAD.MOV.U32 R28, RZ, RZ, 0x3a2c32e4 ;  /* 0x3a2c32e4ff1c7424 */ /* 0x000fc600078e00ff */
[----:B------:R-:W-:Y:S02]  /*06c0*/  FSEL R3, R3, |R12|, !P1 ;  /* 0x4000000c03037208 */ /* 0x000fe40004800000 */
[----:B------:R-:W-:Y:S02]  /*06d0*/  FSEL R11, RZ, -24, P1 ;  /* 0xc1c00000ff0b7808 */ /* 0x000fe40000800000 */
[----:B------:R-:W-:Y:S01]  /*06e0*/  FSETP.NEU.AND P1, PT, |R12|, +INF , PT ;  /* 0x7f8000000c00780b */ /* 0x000fe20003f2d200 */
[----:B------:R-:W-:-:S03]  /*06f0*/  VIADD R4, R3, 0xc0cafb0d ;  /* 0xc0cafb0d03047836 */ /* 0x000fc60000000000 */
[----:B------:R-:W-:Y:S02]  /*0700*/  FSETP.GEU.OR P5, PT, R17, RZ, P1 ;  /* 0x000000ff1100720b */ /* 0x000fe40000fae400 */
[----:B------:R-:W-:-:S04]  /*0710*/  LOP3.LUT R4, R4, 0xff800000, RZ, 0xc0, !PT ;  /* 0xff80000004047812 */ /* 0x000fc800078ec0ff */
[-C--:B------:R-:W-:Y:S02]  /*0720*/  IADD3 R14, PT, PT, R3, -R4.reuse, RZ ;  /* 0x80000004030e7210 */ /* 0x080fe40007ffe0ff */
[----:B------:R-:W-:-:S03]  /*0730*/  I2FP.F32.S32 R4, R4 ;  /* 0x0000000400047245 */ /* 0x000fc60000201400 */
[C---:B------:R-:W-:Y:S01]  /*0740*/  FADD R3, R14.reuse, 1 ;  /* 0x3f8000000e037421 */ /* 0x040fe20000000000 */
[----:B------:R-:W-:-:S04]  /*0750*/  FADD R14, R14, -1 ;  /* 0xbf8000000e0e7421 */ /* 0x000fc80000000000 */
[----:B------:R-:W-:Y:S01]  /*0760*/  FADD R20, R14, R14 ;  /* 0x0000000e0e147221 */ /* 0x000fe20000000000 */
[----:B------:R-:W0:Y:S03]  /*0770*/  MUFU.RCP R3, R3 ;  /* 0x0000000300037308 */ /* 0x000e260000001000 */
[----:B0-----:R-:W-:Y:S01]  /*0780*/  FMUL R5, R3, R20 ;  /* 0x0000001403057220 */ /* 0x001fe20000400000 */
[----:B------:R-:W-:-:S03]  /*0790*/  FFMA R20, R4, 1.1920928955078125e-07, R11 ;  /* 0x3400000004147823 */ /* 0x000fc6000000000b */
[----:B------:R-:W-:Y:S01]  /*07a0*/  FADD R13, R14, -R5 ;  /* 0x800000050e0d7221 */ /* 0x000fe20000000000 */
[CC--:B------:R-:W-:Y:S01]  /*07b0*/  FMUL R11, R5.reuse, R5.reuse ;  /* 0x00000005050b7220 */ /* 0x0c0fe20000400000 */
[----:B------:R-:W-:Y:S02]  /*07c0*/  FFMA R4, R5, 1.4426950216293334961, R20 ;  /* 0x3fb8aa3b05047823 */ /* 0x000fe40000000014 */
[----:B------:R-:W-:Y:S01]  /*07d0*/  FADD R13, R13, R13 ;  /* 0x0000000d0d0d7221 */ /* 0x000fe20000000000 */
[C---:B------:R-:W-:Y:S01]  /*07e0*/  FFMA R28, R11.reuse, R28, 0.0032181653659790754318 ;  /* 0x3b52e7db0b1c7423 */ /* 0x040fe2000000001c */
[----:B------:R-:W-:Y:S02]  /*07f0*/  FADD R20, R20, -R4 ;  /* 0x8000000414147221 */ /* 0x000fe40000000000 */
[----:B------:R-:W-:Y:S01]  /*0800*/  FFMA R14, R14, -R5, R13 ;  /* 0x800000050e0e7223 */ /* 0x000fe2000000000d */
[----:B------:R-:W-:Y:S01]  /*0810*/  FFMA R28, R11, R28, 0.018033718690276145935 ;  /* 0x3c93bb730b1c7423 */ /* 0x000fe2000000001c */
[----:B------:R-:W-:-:S02]  /*0820*/  FFMA R13, R5, 1.4426950216293334961, R20 ;  /* 0x3fb8aa3b050d7823 */ /* 0x000fc40000000014 */
[----:B------:R-:W-:Y:S01]  /*0830*/  FMUL R14, R3, R14 ;  /* 0x0000000e030e7220 */ /* 0x000fe20000400000 */
[----:B------:R-:W-:-:S03]  /*0840*/  FFMA R28, R11, R28, 0.12022458761930465698 ;  /* 0x3df6384f0b1c7423 */ /* 0x000fc6000000001c */
[----:B------:R-:W-:Y:S01]  /*0850*/  FFMA R20, R14, 1.4426950216293334961, R13 ;  /* 0x3fb8aa3b0e147823 */ /* 0x000fe2000000000d */
[----:B------:R-:W-:-:S03]  /*0860*/  FMUL R28, R11, R28 ;  /* 0x0000001c0b1c7220 */ /* 0x000fc60000400000 */
[----:B------:R-:W-:Y:S01]  /*0870*/  FFMA R11, R5, 1.9251366722983220825e-08, R20 ;  /* 0x32a55e34050b7823 */ /* 0x000fe20000000014 */
[----:B------:R-:W-:-:S04]  /*0880*/  FMUL R3, R28, 3 ;  /* 0x404000001c037820 */ /* 0x000fc80000400000 */
[----:B------:R-:W-:-:S04]  /*0890*/  FFMA R3, R14, R3, R11 ;  /* 0x000000030e037223 */ /* 0x000fc8000000000b */
[----:B------:R-:W-:-:S04]  /*08a0*/  FFMA R5, R5, R28, R3 ;  /* 0x0000001c05057223 */ /* 0x000fc80000000003 */
[----:B------:R-:W-:-:S04]  /*08b0*/  FADD R11, R4, R5 ;  /* 0x00000005040b7221 */ /* 0x000fc80000000000 */
[----:B------:R-:W-:Y:S01]  /*08c0*/  FMUL R14, R17, R11 ;  /* 0x0000000b110e7220 */ /* 0x000fe20000400000 */
[----:B------:R-:W-:-:S03]  /*08d0*/  FADD R4, -R4, R11 ;  /* 0x0000000b04047221 */ /* 0x000fc60000000100 */
[----:B------:R-:W0:Y:S01]  /*08e0*/  FRND R3, R14 ;  /* 0x0000000e00037307 */ /* 0x000e220000201000 */
[----:B------:R-:W-:Y:S01]  /*08f0*/  FADD R5, R5, -R4 ;  /* 0x8000000405057221 */ /* 0x000fe20000000000 */
[C---:B------:R-:W-:Y:S01]  /*0900*/  FFMA R4, R17.reuse, R11, -R14 ;  /* 0x0000000b11047223 */ /* 0x040fe2000000080e */
[----:B------:R-:W-:Y:S01]  /*0910*/  IMAD.MOV.U32 R11, RZ, RZ, 0x391fcb8e ;  /* 0x391fcb8eff0b7424 */ /* 0x000fe200078e00ff */
[C---:B------:R-:W-:Y:S02]  /*0920*/  FSETP.GEU.AND P4, PT, R14.reuse, RZ, PT ;  /* 0x000000ff0e00720b */ /* 0x040fe40003f8e000 */
[----:B------:R-:W-:Y:S02]  /*0930*/  FFMA R5, R17, R5, R4 ;  /* 0x0000000511057223 */ /* 0x000fe40000000004 */
[----:B------:R-:W1:Y:S01]  /*0940*/  F2I.NTZ R20, R14 ;  /* 0x0000000e00147305 */ /* 0x000e620000203100 */
[----:B0-----:R-:W-:Y:S01]  /*0950*/  FADD R4, R14, -R3 ;  /* 0x800000030e047221 */ /* 0x001fe20000000000 */
[----:B------:R-:W-:-:S03]  /*0960*/  FSETP.GT.AND P3, PT, R3, RZ, PT ;  /* 0x000000ff0300720b */ /* 0x000fc60003f64000 */
[----:B------:R-:W-:Y:S01]  /*0970*/  FADD R4, R4, R5 ;  /* 0x0000000504047221 */ /* 0x000fe20000000000 */
[----:B------:R-:W-:Y:S02]  /*0980*/  SEL R3, RZ, 0x83000000, P3 ;  /* 0x83000000ff037807 */ /* 0x000fe40001800000 */
[----:B------:R-:W-:Y:S01]  /*0990*/  FSETP.GT.AND P3, PT, |R14|, 152, PT ;  /* 0x431800000e00780b */ /* 0x000fe20003f64200 */
[----:B------:R-:W-:Y:S01]  /*09a0*/  FFMA R5, R4, R11, 0.0013391353422775864601 ;  /* 0x3aaf85ed04057423 */ /* 0x000fe2000000000b */
[----:B-1----:R-:W-:-:S03]  /*09b0*/  LEA R20, R20, -R3, 0x17 ;  /* 0x8000000314147211 */ /* 0x002fc600078eb8ff */
[----:B------:R-:W-:-:S04]  /*09c0*/  FFMA R5, R4, R5, 0.0096188392490148544312 ;  /* 0x3c1d985604057423 */ /* 0x000fc80000000005 */
[----:B------:R-:W-:-:S04]  /*09d0*/  FFMA R5, R4, R5, 0.055503588169813156128 ;  /* 0x3d6357bb04057423 */ /* 0x000fc80000000005 */
[----:B------:R-:W-:-:S04]  /*09e0*/  FFMA R5, R4, R5, 0.24022644758224487305 ;  /* 0x3e75fdec04057423 */ /* 0x000fc80000000005 */
[----:B------:R-:W-:Y:S01]  /*09f0*/  FFMA R11, R4, R5, 0.69314718246459960938 ;  /* 0x3f317218040b7423 */ /* 0x000fe20000000005 */
[----:B------:R-:W-:-:S03]  /*0a00*/  VIADD R5, R3, 0x7f000000 ;  /* 0x7f00000003057836 */ /* 0x000fc60000000000 */
[----:B------:R-:W-:-:S04]  /*0a10*/  FFMA R4, R4, R11, 1 ;  /* 0x3f80000004047423 */ /* 0x000fc8000000000b */
[----:B------:R-:W-:Y:S01]  /*0a20*/  FMUL R3, R5, R4 ;  /* 0x0000000405037220 */ /* 0x000fe20000400000 */
[----:B------:R-:W-:Y:S01]  /*0a30*/  @!P1 FADD R4, R12, R12 ;  /* 0x0000000c0c049221 */ /* 0x000fe20000000000 */
[----:B------:R-:W-:Y:S02]  /*0a40*/  FSEL R5, RZ, +INF , !P4 ;  /* 0x7f800000ff057808 */ /* 0x000fe40006000000 */
[----:B------:R-:W-:Y:S02]  /*0a50*/  @!P3 FMUL R5, R20, R3 ;  /* 0x000000031405b220 */ /* 0x000fe40000400000 */
[----:B------:R-:W-:-:S05]  /*0a60*/  @!P5 LOP3.LUT R4, R4, 0x7f800000, RZ, 0x3c, !PT ;  /* 0x7f8000000404d812 */ /* 0x000fca00078e3cff */
[----:B------:R-:W-:-:S07]  /*0a70*/  @!P1 IMAD.MOV.U32 R5, RZ, RZ, R4 ;  /* 0x000000ffff059224 */ /* 0x000fce00078e0004 */
.L_x_7:
[----:B------:R-:W-:Y:S05]  /*0a80*/  BSYNC.RECONVERGENT B0 ;  /* 0x0000000000007941 */ /* 0x000fea0003800200 */
.L_x_6:
[----:B------:R-:W0:Y:S01]  /*0a90*/  MUFU.RCP R4, R5 ;  /* 0x0000000500047308 */ /* 0x000e220000001000 */
[----:B------:R-:W-:Y:S01]  /*0aa0*/  VIADD R0, R0, 0xffffffff ;  /* 0xffffffff00007836 */ /* 0x000fe20000000000 */
[----:B------:R-:W-:Y:S04]  /*0ab0*/  BSSY.RECONVERGENT B0, `(.L_x_8) ;  /* 0x000000d000007945 */ /* 0x000fe80003800200 */
[----:B------:R-:W-:-:S04]  /*0ac0*/  I2FP.F32.S32 R0, R0 ;  /* 0x0000000000007245 */ /* 0x000fc80000201400 */
[----:B------:R-:W1:Y:S01]  /*0ad0*/  FCHK P1, R0, R5 ;  /* 0x0000000500007302 */ /* 0x000e620000020000 */
[----:B0-----:R-:W-:-:S04]  /*0ae0*/  FFMA R3, R4, -R5, 1 ;  /* 0x3f80000004037423 */ /* 0x001fc80000000805 */
[----:B------:R-:W-:-:S04]  /*0af0*/  FFMA R3, R4, R3, R4 ;  /* 0x0000000304037223 */ /* 0x000fc80000000004 */
[----:B------:R-:W-:-:S04]  /*0b00*/  FFMA R4, R0, R3, RZ ;  /* 0x0000000300047223 */ /* 0x000fc800000000ff */
[----:B------:R-:W-:-:S04]  /*0b10*/  FFMA R11, R4, -R5, R0 ;  /* 0x80000005040b7223 */ /* 0x000fc80000000000 */
[----:B------:R-:W-:Y:S01]  /*0b20*/  FFMA R3, R3, R11, R4 ;  /* 0x0000000b03037223 */ /* 0x000fe20000000004 */
[----:B-1----:R-:W-:Y:S06]  /*0b30*/  @!P1 BRA `(.L_x_9) ;  /* 0x0000000000109947 */ /* 0x002fec0003800000 */
[----:B------:R-:W-:Y:S01]  /*0b40*/  IMAD.MOV.U32 R3, RZ, RZ, R5 ;  /* 0x000000ffff037224 */ /* 0x000fe200078e0005 */
[----:B------:R-:W-:-:S07]  /*0b50*/  MOV R4, 0xb70 ;  /* 0x00000b7000047802 */ /* 0x000fce0000000f00 */
[----:B------:R-:W-:Y:S05]  /*0b60*/  CALL.REL.NOINC `($__internal_2_$__cuda_sm3x_div_rn_noftz_f32_slowpath) ;  /* 0x0000000c00e87944 */ /* 0x000fea0003c00000 */
[----:B------:R-:W-:-:S07]  /*0b70*/  MOV R3, R0 ;  /* 0x0000000000037202 */ /* 0x000fce0000000f00 */
.L_x_9:
[----:B------:R-:W-:Y:S05]  /*0b80*/  BSYNC.RECONVERGENT B0 ;  /* 0x0000000000007941 */ /* 0x000fea0003800200 */
.L_x_8:
[C---:B------:R-:W-:Y:S01]  /*0b90*/  VIADD R15, R12.reuse, 0xc0cafb0d ;  /* 0xc0cafb0d0c0f7836 */ /* 0x040fe20000000000 */
[----:B------:R-:W-:Y:S01]  /*0ba0*/  IADD3 R4, PT, PT, R9, 0x1, RZ ;  /* 0x0000000109047810 */ /* 0x000fe20007ffe0ff */
[----:B------:R-:W-:Y:S01]  /*0bb0*/  IMAD.MOV.U32 R0, RZ, RZ, 0x3dc6b27f ;  /* 0x3dc6b27fff007424 */ /* 0x000fe200078e00ff */
[----:B------:R-:W-:Y:S01]  /*0bc0*/  ISETP.GT.U32.AND P1, PT, R12, 0x7f7fffff, PT ;  /* 0x7f7fffff0c00780c */ /* 0x000fe20003f24070 */
[----:B------:R-:W-:Y:S01]  /*0bd0*/  BSSY.RECONVERGENT B0, `(.L_x_10) ;  /* 0x0000039000007945 */ /* 0x000fe20003800200 */
[----:B------:R-:W-:Y:S02]  /*0be0*/  LOP3.LUT R15, R15, 0xff800000, RZ, 0xc0, !PT ;  /* 0xff8000000f0f7812 */ /* 0x000fe400078ec0ff */
[----:B------:R-:W-:-:S03]  /*0bf0*/  I2FP.F32.U32 R4, R4 ;  /* 0x0000000400047245 */ /* 0x000fc60000201000 */
[----:B------:R-:W-:Y:S02]  /*0c00*/  IMAD.IADD R13, R12, 0x1, -R15 ;  /* 0x000000010c0d7824 */ /* 0x000fe400078e0a0f */
[----:B------:R-:W-:Y:S02]  /*0c10*/  VIADD R11, R4, 0xc0cafb0d ;  /* 0xc0cafb0d040b7836 */ /* 0x000fe40000000000 */
[----:B------:R-:W-:-:S03]  /*0c20*/  FADD R13, R13, -1 ;  /* 0xbf8000000d0d7421 */ /* 0x000fc60000000000 */
[----:B------:R-:W-:Y:S01]  /*0c30*/  LOP3.LUT R11, R11, 0xff800000, RZ, 0xc0, !PT ;  /* 0xff8000000b0b7812 */ /* 0x000fe200078ec0ff */
[----:B------:R-:W-:-:S04]  /*0c40*/  FFMA R14, R13, R0, -0.16845393180847167969 ;  /* 0xbe2c7f300d0e7423 */ /* 0x000fc80000000000 */
[----:B------:R-:W-:Y:S01]  /*0c50*/  FFMA R14, R13, R14, 0.1716887056827545166 ;  /* 0x3e2fcf2a0d0e7423 */ /* 0x000fe2000000000e */
[----:B------:R-:W-:-:S03]  /*0c60*/  IMAD.IADD R5, R4, 0x1, -R11 ;  /* 0x0000000104057824 */ /* 0x000fc600078e0a0b */
[----:B------:R-:W-:Y:S01]  /*0c70*/  FFMA R14, R13, R14, -0.17900948226451873779 ;  /* 0xbe374e430d0e7423 */ /* 0x000fe2000000000e */
[----:B------:R-:W-:-:S03]  /*0c80*/  FADD R5, R5, -1 ;  /* 0xbf80000005057421 */ /* 0x000fc60000000000 */
[----:B------:R-:W-:Y:S01]  /*0c90*/  FFMA R14, R13, R14, 0.20512372255325317383 ;  /* 0x3e520bf40d0e7423 */ /* 0x000fe2000000000e */
[----:B------:R-:W-:-:S03]  /*0ca0*/  FFMA R0, R5, R0, -0.16845393180847167969 ;  /* 0xbe2c7f3005007423 */ /* 0x000fc60000000000 */
[----:B------:R-:W-:Y:S01]  /*0cb0*/  FFMA R14, R13, R14, -0.24046532809734344482 ;  /* 0xbe763c8b0d0e7423 */ /* 0x000fe2000000000e */
[----:B------:R-:W-:-:S03]  /*0cc0*/  FFMA R0, R5, R0, 0.1716887056827545166 ;  /* 0x3e2fcf2a05007423 */ /* 0x000fc60000000000 */
[----:B------:R-:W-:Y:S01]  /*0cd0*/  FFMA R14, R13, R14, 0.28857114911079406738 ;  /* 0x3e93bf990d0e7423 */ /* 0x000fe2000000000e */
[----:B------:R-:W-:-:S03]  /*0ce0*/  FFMA R0, R5, R0, -0.17900948226451873779 ;  /* 0xbe374e4305007423 */ /* 0x000fc60000000000 */
[----:B------:R-:W-:-:S04]  /*0cf0*/  FFMA R14, R13, R14, -0.36067417263984680176 ;  /* 0xbeb8aa490d0e7423 */ /* 0x000fc8000000000e */
[----:B------:R-:W-:-:S04]  /*0d00*/  FFMA R14, R13, R14, 0.48089820146560668945 ;  /* 0x3ef6384a0d0e7423 */ /* 0x000fc8000000000e */
[----:B------:R-:W-:-:S04]  /*0d10*/  FFMA R14, R13, R14, -0.72134751081466674805 ;  /* 0xbf38aa3b0d0e7423 */ /* 0x000fc8000000000e */
[----:B------:R-:W-:Y:S01]  /*0d20*/  FMUL R20, R13, R14 ;  /* 0x0000000e0d147220 */ /* 0x000fe20000400000 */
[----:B------:R-:W-:Y:S01]  /*0d30*/  FFMA R14, R5, R0, 0.20512372255325317383 ;  /* 0x3e520bf4050e7423 */ /* 0x000fe20000000000 */
[----:B------:R-:W-:Y:S01]  /*0d40*/  I2FP.F32.S32 R0, R15 ;  /* 0x0000000f00007245 */ /* 0x000fe20000201400 */
[----:B------:R-:W-:Y:S02]  /*0d50*/  IMAD.MOV.U32 R15, RZ, RZ, 0x7f800000 ;  /* 0x7f800000ff0f7424 */ /* 0x000fe400078e00ff */
[----:B------:R-:W-:Y:S01]  /*0d60*/  FMUL R20, R13, R20 ;  /* 0x000000140d147220 */ /* 0x000fe20000400000 */
[----:B------:R-:W-:Y:S01]  /*0d70*/  FFMA R14, R5, R14, -0.24046532809734344482 ;  /* 0xbe763c8b050e7423 */ /* 0x000fe2000000000e */
[----:B------:R-:W-:Y:S02]  /*0d80*/  FFMA R0, R0, 1.1920928955078125e-07, RZ ;  /* 0x3400000000007823 */ /* 0x000fe400000000ff */
[----:B------:R-:W-:Y:S01]  /*0d90*/  FFMA R13, R13, 1.4426950216293334961, R20 ;  /* 0x3fb8aa3b0d0d7823 */ /* 0x000fe20000000014 */
[----:B------:R-:W-:-:S03]  /*0da0*/  FFMA R14, R5, R14, 0.28857114911079406738 ;  /* 0x3e93bf99050e7423 */ /* 0x000fc6000000000e */
[----:B------:R-:W-:Y:S01]  /*0db0*/  FADD R13, R0, R13 ;  /* 0x0000000d000d7221 */ /* 0x000fe20000000000 */
[C---:B------:R-:W-:Y:S01]  /*0dc0*/  FFMA R14, R5.reuse, R14, -0.36067417263984680176 ;  /* 0xbeb8aa49050e7423 */ /* 0x040fe2000000000e */
[----:B------:R-:W-:Y:S01]  /*0dd0*/  @P1 FFMA R13, R12, R15, +INF ;  /* 0x7f8000000c0d1423 */ /* 0x000fe2000000000f */
[----:B------:R-:W-:Y:S02]  /*0de0*/  ISETP.GT.U32.AND P1, PT, R4, 0x7f7fffff, PT ;  /* 0x7f7fffff0400780c */ /* 0x000fe40003f24070 */
[C---:B------:R-:W-:Y:S01]  /*0df0*/  FFMA R14, R5.reuse, R14, 0.48089820146560668945 ;  /* 0x3ef6384a050e7423 */ /* 0x040fe2000000000e */
[----:B------:R-:W0:Y:S01]  /*0e00*/  MUFU.RCP R12, R13 ;  /* 0x0000000d000c7308 */ /* 0x000e220000001000 */
[----:B------:R-:W-:Y:S02]  /*0e10*/  I2FP.F32.S32 R0, R11 ;  /* 0x0000000b00007245 */ /* 0x000fe40000201400 */
[----:B------:R-:W-:-:S03]  /*0e20*/  FFMA R14, R5, R14, -0.72134751081466674805 ;  /* 0xbf38aa3b050e7423 */ /* 0x000fc6000000000e */
[----:B------:R-:W-:Y:S01]  /*0e30*/  FFMA R0, R0, 1.1920928955078125e-07, RZ ;  /* 0x3400000000007823 */ /* 0x000fe200000000ff */
[----:B------:R-:W-:-:S04]  /*0e40*/  FMUL R14, R5, R14 ;  /* 0x0000000e050e7220 */ /* 0x000fc80000400000 */
[----:B------:R-:W-:-:S04]  /*0e50*/  FMUL R14, R5, R14 ;  /* 0x0000000e050e7220 */ /* 0x000fc80000400000 */
[----:B------:R-:W-:-:S04]  /*0e60*/  FFMA R5, R5, 1.4426950216293334961, R14 ;  /* 0x3fb8aa3b05057823 */ /* 0x000fc8000000000e */
[----:B------:R-:W-:Y:S01]  /*0e70*/  FADD R0, R0, R5 ;  /* 0x0000000500007221 */ /* 0x000fe20000000000 */
[----:B------:R-:W-:Y:S01]  /*0e80*/  @P1 FFMA R0, R4, R15, +INF ;  /* 0x7f80000004001423 */ /* 0x000fe2000000000f */
[----:B0-----:R-:W-:Y:S01]  /*0e90*/  FFMA R5, -R13, R12, 1 ;  /* 0x3f8000000d057423 */ /* 0x001fe2000000010c */
[----:B------:R-:W-:Y:S02]  /*0ea0*/  FSETP.GT.AND P1, PT, R8, R3, PT ;  /* 0x000000030800720b */ /* 0x000fe40003f24000 */
[----:B------:R-:W0:Y:S01]  /*0eb0*/  FCHK P3, R0, R13 ;  /* 0x0000000d00007302 */ /* 0x000e220000060000 */
[----:B------:R-:W-:Y:S01]  /*0ec0*/  FFMA R5, R12, R5, R12 ;  /* 0x000000050c057223 */ /* 0x000fe2000000000c */
[----:B------:R-:W-:-:S03]  /*0ed0*/  FSEL R8, R8, R3, P1 ;  /* 0x0000000308087208 */ /* 0x000fc60000800000 */
[----:B------:R-:W-:-:S04]  /*0ee0*/  FFMA R4, R0, R5, RZ ;  /* 0x0000000500047223 */ /* 0x000fc800000000ff */
[----:B------:R-:W-:-:S04]  /*0ef0*/  FFMA R11, -R13, R4, R0 ;  /* 0x000000040d0b7223 */ /* 0x000fc80000000100 */
[----:B------:R-:W-:Y:S01]  /*0f00*/  FFMA R4, R5, R11, R4 ;  /* 0x0000000b05047223 */ /* 0x000fe20000000004 */
[----:B0-----:R-:W-:Y:S06]  /*0f10*/  @!P3 BRA `(.L_x_11) ;  /* 0x000000000010b947 */ /* 0x001fec0003800000 */
[----:B------:R-:W-:Y:S02]  /*0f20*/  MOV R3, R13 ;  /* 0x0000000d00037202 */ /* 0x000fe40000000f00 */
[----:B------:R-:W-:-:S07]  /*0f30*/  MOV R4, 0xf50 ;  /* 0x00000f5000047802 */ /* 0x000fce0000000f00 */
[----:B------:R-:W-:Y:S05]  /*0f40*/  CALL.REL.NOINC `($__internal_2_$__cuda_sm3x_div_rn_noftz_f32_slowpath) ;  /* 0x0000000800f07944 */ /* 0x000fea0003c00000 */
[----:B------:R-:W-:-:S07]  /*0f50*/  IMAD.MOV.U32 R4, RZ, RZ, R0 ;  /* 0x000000ffff047224 */ /* 0x000fce00078e0000 */
.L_x_11:
[----:B------:R-:W-:Y:S05]  /*0f60*/  BSYNC.RECONVERGENT B0 ;  /* 0x0000000000007941 */ /* 0x000fea0003800200 */
.L_x_10:
[----:B------:R-:W0:Y:S01]  /*0f70*/  F2F.F64.F32 R4, R4 ;  /* 0x0000000400047310 */ /* 0x000e220000201800 */
[----:B------:R-:W-:Y:S01]  /*0f80*/  VIADD R26, R26, 0x1 ;  /* 0x000000011a1a7836 */ /* 0x000fe20000000000 */
[----:B0-----:R-:W-:-:S11]  /*0f90*/  DADD R6, R6, R4 ;  /* 0x0000000006067229 */ /* 0x001fd60000000004 */
.L_x_5:
[----:B------:R-:W-:-:S04]  /*0fa0*/  UIADD3 UR4, UPT, UPT, UR4, 0x1, URZ ;  /* 0x0000000104047890 */ /* 0x000fc8000fffe0ff */
[----:B------:R-:W-:-:S09]  /*0fb0*/  UISETP.NE.AND UP0, UPT, UR4, 0x80, UPT ;  /* 0x000000800400788c */ /* 0x000fd2000bf05270 */
[----:B------:R-:W-:Y:S05]  /*0fc0*/  BRA.U UP0, `(.L_x_12) ;  /* 0xfffffff500007547 */ /* 0x000fea000b83ffff */
[----:B------:R-:W-:Y:S05]  /*0fd0*/  @P2 BRA `(.L_x_13) ;  /* 0xfffffff000b42947 */ /* 0x000fea000383ffff */
[----:B------:R-:W-:Y:S04]  /*0fe0*/  BSSY.RECONVERGENT B6, `(.L_x_14) ;  /* 0x0000029000067945 */ /* 0x000fe80003800200 */
[----:B------:R-:W-:Y:S05]  /*0ff0*/  @!P0 BRA `(.L_x_15) ;  /* 0x00000000005c8947 */ /* 0x000fea0003800000 */
[----:B------:R-:W0:Y:S01]  /*1000*/  I2F.F64 R26, R26 ;  /* 0x0000001a001a7312 */ /* 0x000e220000201c00 */
[----:B------:R-:W-:Y:S01]  /*1010*/  IMAD.MOV.U32 R4, RZ, RZ, 0x1 ;  /* 0x00000001ff047424 */ /* 0x000fe200078e00ff */
[----:B------:R-:W-:Y:S01]  /*1020*/  FSETP.GEU.AND P1, PT, |R7|, 6.5827683646048100446e-37, PT ;  /* 0x036000000700780b */ /* 0x000fe20003f2e200 */
[----:B------:R-:W-:Y:S05]  /*1030*/  BSSY.RECONVERGENT B0, `(.L_x_16) ;  /* 0x0000011000007945 */ /* 0x000fea0003800200 */
[----:B0-----:R-:W0:Y:S02]  /*1040*/  MUFU.RCP64H R5, R27 ;  /* 0x0000001b00057308 */ /* 0x001e240000001800 */
[----:B0-----:R-:W-:-:S08]  /*1050*/  DFMA R8, -R26, R4, 1 ;  /* 0x3ff000001a08742b */ /* 0x001fd00000000104 */
[----:B------:R-:W-:-:S08]  /*1060*/  DFMA R8, R8, R8, R8 ;  /* 0x000000080808722b */ /* 0x000fd00000000008 */
[----:B------:R-:W-:-:S08]  /*1070*/  DFMA R8, R4, R8, R4 ;  /* 0x000000080408722b */ /* 0x000fd00000000004 */
[----:B------:R-:W-:-:S08]  /*1080*/  DFMA R4, -R26, R8, 1 ;  /* 0x3ff000001a04742b */ /* 0x000fd00000000108 */
[----:B------:R-:W-:-:S08]  /*1090*/  DFMA R4, R8, R4, R8 ;  /* 0x000000040804722b */ /* 0x000fd00000000008 */
[----:B------:R-:W-:-:S08]  /*10a0*/  DMUL R8, R6, R4 ;  /* 0x0000000406087228 */ /* 0x000fd00000000000 */
[----:B------:R-:W-:-:S08]  /*10b0*/  DFMA R10, -R26, R8, R6 ;  /* 0x000000081a0a722b */ /* 0x000fd00000000106 */
[----:B------:R-:W-:-:S10]  /*10c0*/  DFMA R4, R4, R10, R8 ;  /* 0x0000000a0404722b */ /* 0x000fd40000000008 */
[----:B------:R-:W-:-:S05]  /*10d0*/  FFMA R0, RZ, R27, R5 ;  /* 0x0000001bff007223 */ /* 0x000fca0000000005 */
[----:B------:R-:W-:-:S13]  /*10e0*/  FSETP.GT.AND P0, PT, |R0|, 1.469367938527859385e-39, PT ;  /* 0x001000000000780b */ /* 0x000fda0003f04200 */
[----:B------:R-:W-:Y:S05]  /*10f0*/  @P0 BRA P1, `(.L_x_17) ;  /* 0x0000000000100947 */ /* 0x000fea0000800000 */
[----:B------:R-:W-:-:S07]  /*1100*/  MOV R0, 0x1120 ;  /* 0x0000112000007802 */ /* 0x000fce0000000f00 */
[----:B------:R-:W-:Y:S05]  /*1110*/  CALL.REL.NOINC `($__internal_1_$__cuda_sm20_div_rn_f64_full) ;  /* 0x0000000400087944 */ /* 0x000fea0003c00000 */
[----:B------:R-:W-:Y:S01]  /*1120*/  MOV R4, R10 ;  /* 0x0000000a00047202 */ /* 0x000fe20000000f00 */
[----:B------:R-:W-:-:S07]  /*1130*/  IMAD.MOV.U32 R5, RZ, RZ, R11 ;  /* 0x000000ffff057224 */ /* 0x000fce00078e000b */
.L_x_17:
[----:B------:R-:W-:Y:S05]  /*1140*/  BSYNC.RECONVERGENT B0 ;  /* 0x0000000000007941 */ /* 0x000fea0003800200 */
.L_x_16:
[----:B------:R0:W1:Y:S01]  /*1150*/  F2F.F32.F64 R17, R4 ;  /* 0x0000000400117310 */ /* 0x0000620000301000 */
[----:B------:R-:W-:Y:S05]  /*1160*/  BRA `(.L_x_18) ;  /* 0x0000000000407947 */ /* 0x000fea0003800000 */
.L_x_15:
[----:B------:R-:W-:-:S13]  /*1170*/  ISETP.NE.AND P0, PT, R22, RZ, PT ;  /* 0x000000ff1600720c */ /* 0x000fda0003f05270 */
[----:B------:R-:W-:Y:S05]  /*1180*/  @P0 BRA `(.L_x_18) ;  /* 0x0000000000380947 */ /* 0x000fea0003800000 */
[----:B------:R-:W0:Y:S01]  /*1190*/  LDCU UR4, c[0x0][0x2f8] ;  /* 0x00005f00ff0477ac */ /* 0x000e220008000800 */
[----:B------:R-:W-:Y:S01]  /*11a0*/  F2F.F64.F32 R8, R8 ;  /* 0x0000000800087310 */ /* 0x000fe20000201800 */
[----:B------:R-:W-:Y:S01]  /*11b0*/  MOV R12, 0x0 ;  /* 0x00000000000c7802 */ /* 0x000fe20000000f00 */
[----:B------:R-:W-:Y:S02]  /*11c0*/  IMAD.MOV.U32 R6, RZ, RZ, R16 ;  /* 0x000000ffff067224 */ /* 0x000fe400078e0010 */
[----:B------:R-:W-:-:S03]  /*11d0*/  IMAD.MOV.U32 R7, RZ, RZ, R2 ;  /* 0x000000ffff077224 */ /* 0x000fc600078e0002 */
[----:B------:R-:W1:Y:S01]  /*11e0*/  LDC.64 R12, c[0x4][R12] ;  /* 0x010000000c0c7b82 */ /* 0x000e620000000a00 */
[----:B------:R-:W2:Y:S01]  /*11f0*/  F2F.F64.F32 R10, R17 ;  /* 0x00000011000a7310 */ /* 0x000ea20000201800 */
[----:B0-----:R-:W-:Y:S01]  /*1200*/  VIADD R3, R16, -UR4 ;  /* 0x8000000410037c36 */ /* 0x001fe20008000000 */
[----:B------:R-:W0:Y:S04]  /*1210*/  LDCU.64 UR4, c[0x4][0x8] ;  /* 0x01000100ff0477ac */ /* 0x000e280008000a00 */
[----:B--2---:R2:W-:Y:S01]  /*1220*/  STL.128 [R3], R8 ;  /* 0x0000000803007387 */ /* 0x0045e20000100c00 */
[----:B0-----:R-:W-:Y:S01]  /*1230*/  IMAD.U32 R4, RZ, RZ, UR4 ;  /* 0x00000004ff047e24 */ /* 0x001fe2000f8e00ff */
[----:B------:R-:W-:-:S07]  /*1240*/  MOV R5, UR5 ;  /* 0x0000000500057c02 */ /* 0x000fce0008000f00 */
[----:B------:R-:W-:-:S07]  /*1250*/  LEPC R20, `(.L_x_18) ;  /* 0x000000001014794e */ /* 0x000fce0000000000 */
[----:B-12---:R-:W-:Y:S05]  /*1260*/  CALL.ABS.NOINC R12 ;  /* 0x000000000c007343 */ /* 0x006fea0003c00000 */
.L_x_18:
[----:B------:R-:W-:Y:S05]  /*1270*/  BSYNC.RECONVERGENT B6 ;  /* 0x0000000000067941 */ /* 0x000fea0003800200 */
.L_x_14:
[----:B------:R-:W-:Y:S02]  /*1280*/  ISETP.NE.AND P6, PT, R25, RZ, PT ;  /* 0x000000ff1900720c */ /* 0x000fe40003fc5270 */
[----:B------:R-:W-:-:S11]  /*1290*/  PLOP3.LUT P0, PT, PT, PT, PT, 0x8, 0x80 ;  /* 0x000000000080781c */ /* 0x000fd60003f0e170 */
[----:B------:R-:W-:Y:S05]  /*12a0*/  @P6 BRA `(.L_x_19) ;  /* 0xffffffec00ec6947 */ /* 0x000fea000383ffff */
[----:B------:R-:W-:Y:S05]  /*12b0*/  EXIT ;  /* 0x000000000000794d */ /* 0x000fea0003800000 */
        .weak           $__internal_0_$__cuda_sm20_dblrcp_rn_slowpath_v3
        .type           $__internal_0_$__cuda_sm20_dblrcp_rn_slowpath_v3,@function
        .size           $__internal_0_$__cuda_sm20_dblrcp_rn_slowpath_v3,($__internal_1_$__cuda_sm20_div_rn_f64_full - $__internal_0_$__cuda_sm20_dblrcp_rn_slowpath_v3)
$__internal_0_$__cuda_sm20_dblrcp_rn_slowpath_v3:
[----:B------:R-:W-:Y:S01]  /*12c0*/  DSETP.GTU.AND P0, PT, |R4|, +INF , PT ;  /* 0x7ff000000400742a */ /* 0x000fe20003f0c200 */
[----:B------:R-:W-:-:S13]  /*12d0*/  BSSY.RECONVERGENT B1, `(.L_x_20) ;  /* 0x0000023000017945 */ /* 0x000fda0003800200 */
[----:B------:R-:W-:Y:S05]  /*12e0*/  @P0 BRA `(.L_x_21) ;  /* 0x00000000007c0947 */ /* 0x000fea0003800000 */
[----:B------:R-:W-:-:S05]  /*12f0*/  LOP3.LUT R3, R5, 0x7fffffff, RZ, 0xc0, !PT ;  /* 0x7fffffff05037812 */ /* 0x000fca00078ec0ff */
[----:B------:R-:W-:-:S05]  /*1300*/  VIADD R6, R3, 0xffffffff ;  /* 0xffffffff03067836 */ /* 0x000fca0000000000 */
[----:B------:R-:W-:-:S13]  /*1310*/  ISETP.GE.U32.AND P0, PT, R6, 0x7fefffff, PT ;  /* 0x7fefffff0600780c */ /* 0x000fda0003f06070 */
[----:B------:R-:W-:Y:S02]  /*1320*/  @P0 LOP3.LUT R7, R5, 0x7ff00000, RZ, 0x3c, !PT ;  /* 0x7ff0000005070812 */ /* 0x000fe400078e3cff */
[----:B------:R-:W-:Y:S01]  /*1330*/  @P0 MOV R6, RZ ;  /* 0x000000ff00060202 */ /* 0x000fe20000000f00 */
[----:B------:R-:W-:Y:S06]  /*1340*/  @P0 BRA `(.L_x_22) ;  /* 0x00000000006c0947 */ /* 0x000fec0003800000 */
[----:B------:R-:W-:-:S13]  /*1350*/  ISETP.GE.U32.AND P0, PT, R3, 0x1000001, PT ;  /* 0x010000010300780c */ /* 0x000fda0003f06070 */
[----:B------:R-:W-:Y:S05]  /*1360*/  @!P0 BRA `(.L_x_23) ;  /* 0x0000000000348947 */ /* 0x000fea0003800000 */
[----:B------:R-:W-:Y:S02]  /*1370*/  VIADD R7, R5, 0xc0200000 ;  /* 0xc020000005077836 */ /* 0x000fe40000000000 */
[----:B------:R-:W-:Y:S02]  /*1380*/  IMAD.MOV.U32 R6, RZ, RZ, R4 ;  /* 0x000000ffff067224 */ /* 0x000fe400078e0004 */
[----:B------:R-:W0:Y:S04]  /*1390*/  MUFU.RCP64H R9, R7 ;  /* 0x0000000700097308 */ /* 0x000e280000001800 */
[----:B0-----:R-:W-:-:S08]  /*13a0*/  DFMA R10, -R6, R8, 1 ;  /* 0x3ff00000060a742b */ /* 0x001fd00000000108 */
[----:B------:R-:W-:-:S08]  /*13b0*/  DFMA R10, R10, R10, R10 ;  /* 0x0000000a0a0a722b */ /* 0x000fd0000000000a */
[----:B------:R-:W-:-:S08]  /*13c0*/  DFMA R10, R8, R10, R8 ;  /* 0x0000000a080a722b */ /* 0x000fd00000000008 */
[----:B------:R-:W-:-:S08]  /*13d0*/  DFMA R8, -R6, R10, 1 ;  /* 0x3ff000000608742b */ /* 0x000fd0000000010a */
[----:B------:R-:W-:-:S08]  /*13e0*/  DFMA R8, R10, R8, R10 ;  /* 0x000000080a08722b */ /* 0x000fd0000000000a */
[----:B------:R-:W-:-:S08]  /*13f0*/  DMUL R8, R8, 2.2250738585072013831e-308 ;  /* 0x0010000008087828 */ /* 0x000fd00000000000 */
[----:B------:R-:W-:-:S08]  /*1400*/  DFMA R4, -R4, R8, 1 ;  /* 0x3ff000000404742b */ /* 0x000fd00000000108 */
[----:B------:R-:W-:-:S08]  /*1410*/  DFMA R4, R4, R4, R4 ;  /* 0x000000040404722b */ /* 0x000fd00000000004 */
[----:B------:R-:W-:Y:S01]  /*1420*/  DFMA R6, R8, R4, R8 ;  /* 0x000000040806722b */ /* 0x000fe20000000008 */
[----:B------:R-:W-:Y:S10]  /*1430*/  BRA `(.L_x_22) ;  /* 0x0000000000307947 */ /* 0x000ff40003800000 */
.L_x_23:
[----:B------:R-:W-:Y:S01]  /*1440*/  DMUL R4, R4, 8.11296384146066816958e+31 ;  /* 0x4690000004047828 */ /* 0x000fe20000000000 */
[----:B------:R-:W-:-:S05]  /*1450*/  IMAD.MOV.U32 R6, RZ, RZ, R8 ;  /* 0x000000ffff067224 */ /* 0x000fca00078e0008 */
[----:B------:R-:W0:Y:S02]  /*1460*/  MUFU.RCP64H R7, R5 ;  /* 0x0000000500077308 */ /* 0x000e240000001800 */
[----:B0-----:R-:W-:-:S08]  /*1470*/  DFMA R8, -R4, R6, 1 ;  /* 0x3ff000000408742b */ /* 0x001fd00000000106 */
[----:B------:R-:W-:-:S08]  /*1480*/  DFMA R8, R8, R8, R8 ;  /* 0x000000080808722b */ /* 0x000fd00000000008 */
[----:B------:R-:W-:-:S08]  /*1490*/  DFMA R8, R6, R8, R6 ;  /* 0x000000080608722b */ /* 0x000fd00000000006 */
[----:B------:R-:W-:-:S08]  /*14a0*/  DFMA R6, -R4, R8, 1 ;  /* 0x3ff000000406742b */ /* 0x000fd00000000108 */
[----:B------:R-:W-:-:S08]  /*14b0*/  DFMA R6, R8, R6, R8 ;  /* 0x000000060806722b */ /* 0x000fd00000000008 */
[----:B------:R-:W-:Y:S01]  /*14c0*/  DMUL R6, R6, 8.11296384146066816958e+31 ;  /* 0x4690000006067828 */ /* 0x000fe20000000000 */
[----:B------:R-:W-:Y:S10]  /*14d0*/  BRA `(.L_x_22) ;  /* 0x0000000000087947 */ /* 0x000ff40003800000 */
.L_x_21:
[----:B------:R-:W-:Y:S02]  /*14e0*/  LOP3.LUT R7, R5, 0x80000, RZ, 0xfc, !PT ;  /* 0x0008000005077812 */ /* 0x000fe400078efcff */
[----:B------:R-:W-:-:S07]  /*14f0*/  MOV R6, R4 ;  /* 0x0000000400067202 */ /* 0x000fce0000000f00 */
.L_x_22:
[----:B------:R-:W-:Y:S05]  /*1500*/  BSYNC.RECONVERGENT B1 ;  /* 0x0000000000017941 */ /* 0x000fea0003800200 */
.L_x_20:
[----:B------:R-:W-:Y:S02]  /*1510*/  IMAD.MOV.U32 R4, RZ, RZ, R0 ;  /* 0x000000ffff047224 */ /* 0x000fe400078e0000 */
[----:B------:R-:W-:-:S04]  /*1520*/  IMAD.MOV.U32 R5, RZ, RZ, 0x0 ;  /* 0x00000000ff057424 */ /* 0x000fc800078e00ff */
[----:B------:R-:W-:Y:S05]  /*1530*/  RET.REL.NODEC R4 `(_Z6kernelI13__nv_bfloat16Evv) ;  /* 0xffffffe804b07950 */ /* 0x000fea0003c3ffff */
        .weak           $__internal_1_$__cuda_sm20_div_rn_f64_full
        .type           $__internal_1_$__cuda_sm20_div_rn_f64_full,@function
        .size           $__internal_1_$__cuda_sm20_div_rn_f64_full,($__internal_2_$__cuda_sm3x_div_rn_noftz_f32_slowpath - $__internal_1_$__cuda_sm20_div_rn_f64_full)
$__internal_1_$__cuda_sm20_div_rn_f64_full:
[C---:B------:R-:W-:Y:S01]  /*1540*/  FSETP.GEU.AND P0, PT, |R27|.reuse, 1.469367938527859385e-39, PT ;  /* 0x001000001b00780b */ /* 0x040fe20003f0e200 */
[--C-:B------:R-:W-:Y:S01]  /*1550*/  IMAD.MOV.U32 R4, RZ, RZ, R26.reuse ;  /* 0x000000ffff047224 */ /* 0x100fe200078e001a */
[----:B------:R-:W-:Y:S01]  /*1560*/  LOP3.LUT R20, R27, 0x800fffff, RZ, 0xc0, !PT ;  /* 0x800fffff1b147812 */ /* 0x000fe200078ec0ff */
[----:B------:R-:W-:Y:S01]  /*1570*/  IMAD.MOV.U32 R8, RZ, RZ, 0x1 ;  /* 0x00000001ff087424 */ /* 0x000fe200078e00ff */
[----:B------:R-:W-:Y:S01]  /*1580*/  MOV R5, R27 ;  /* 0x0000001b00057202 */ /* 0x000fe20000000f00 */
[----:B------:R-:W-:Y:S01]  /*1590*/  IMAD.MOV.U32 R17, RZ, RZ, 0x1ca00000 ;  /* 0x1ca00000ff117424 */ /* 0x000fe200078e00ff */
[----:B------:R-:W-:Y:S01]  /*15a0*/  LOP3.LUT R21, R20, 0x3ff00000, RZ, 0xfc, !PT ;  /* 0x3ff0000014157812 */ /* 0x000fe200078efcff */
[----:B------:R-:W-:Y:S01]  /*15b0*/  IMAD.MOV.U32 R20, RZ, RZ, R26 ;  /* 0x000000ffff147224 */ /* 0x000fe200078e001a */
[C---:B------:R-:W-:Y:S01]  /*15c0*/  FSETP.GEU.AND P2, PT, |R7|.reuse, 1.469367938527859385e-39, PT ;  /* 0x001000000700780b */ /* 0x040fe20003f4e200 */
[----:B------:R-:W-:Y:S01]  /*15d0*/  BSSY.RECONVERGENT B1, `(.L_x_24) ;  /* 0x0000050000017945 */ /* 0x000fe20003800200 */
[----:B------:R-:W-:-:S02]  /*15e0*/  LOP3.LUT R3, R7, 0x7ff00000, RZ, 0xc0, !PT ;  /* 0x7ff0000007037812 */ /* 0x000fc400078ec0ff */
[----:B------:R-:W-:Y:S01]  /*15f0*/  LOP3.LUT R26, R27, 0x7ff00000, RZ, 0xc0, !PT ;  /* 0x7ff000001b1a7812 */ /* 0x000fe200078ec0ff */
[----:B------:R-:W-:Y:S02]  /*1600*/  @!P0 DMUL R20, R4, 8.98846567431157953865e+307 ;  /* 0x7fe0000004148828 */ /* 0x000fe40000000000 */
[----:B------:R-:W-:Y:S01]  /*1610*/  IMAD.MOV.U32 R27, RZ, RZ, R3 ;  /* 0x000000ffff1b7224 */ /* 0x000fe200078e0003 */
[----:B------:R-:W-:-:S03]  /*1620*/  ISETP.GE.U32.AND P1, PT, R3, R26, PT ;  /* 0x0000001a0300720c */ /* 0x000fc60003f26070 */
[----:B------:R-:W0:Y:S02]  /*1630*/  MUFU.RCP64H R9, R21 ;  /* 0x0000001500097308 */ /* 0x000e240000001800 */
[----:B------:R-:W-:Y:S02]  /*1640*/  @!P2 LOP3.LUT R12, R5, 0x7ff00000, RZ, 0xc0, !PT ;  /* 0x7ff00000050ca812 */ /* 0x000fe400078ec0ff */
[----:B------:R-:W-:Y:S02]  /*1650*/  @!P0 LOP3.LUT R26, R21, 0x7ff00000, RZ, 0xc0, !PT ;  /* 0x7ff00000151a8812 */ /* 0x000fe400078ec0ff */
[----:B------:R-:W-:Y:S01]  /*1660*/  @!P2 ISETP.GE.U32.AND P3, PT, R3, R12, PT ;  /* 0x0000000c0300a20c */ /* 0x000fe20003f66070 */
[----:B------:R-:W-:Y:S01]  /*1670*/  @!P2 IMAD.MOV.U32 R12, RZ, RZ, RZ ;  /* 0x000000ffff0ca224 */ /* 0x000fe200078e00ff */
[----:B------:R-:W-:Y:S02]  /*1680*/  IADD3 R28, PT, PT, R26, -0x1, RZ ;  /* 0xffffffff1a1c7810 */ /* 0x000fe40007ffe0ff */
[----:B------:R-:W-:-:S04]  /*1690*/  @!P2 SEL R13, R17, 0x63400000, !P3 ;  /* 0x63400000110da807 */ /* 0x000fc80005800000 */
[----:B------:R-:W-:Y:S01]  /*16a0*/  @!P2 LOP3.LUT R13, R13, 0x80000000, R7, 0xf8, !PT ;  /* 0x800000000d0da812 */ /* 0x000fe200078ef807 */
[----:B0-----:R-:W-:-:S03]  /*16b0*/  DFMA R10, R8, -R20, 1 ;  /* 0x3ff00000080a742b */ /* 0x001fc60000000814 */
[----:B------:R-:W-:-:S05]  /*16c0*/  @!P2 LOP3.LUT R13, R13, 0x100000, RZ, 0xfc, !PT ;  /* 0x001000000d0da812 */ /* 0x000fca00078efcff */
[----:B------:R-:W-:-:S08]  /*16d0*/  DFMA R10, R10, R10, R10 ;  /* 0x0000000a0a0a722b */ /* 0x000fd0000000000a */
[----:B------:R-:W-:Y:S01]  /*16e0*/  DFMA R10, R8, R10, R8 ;  /* 0x0000000a080a722b */ /* 0x000fe20000000008 */
[----:B------:R-:W-:Y:S02]  /*16f0*/  SEL R9, R17, 0x63400000, !P1 ;  /* 0x6340000011097807 */ /* 0x000fe40004800000 */
[----:B------:R-:W-:Y:S02]  /*1700*/  MOV R8, R6 ;  /* 0x0000000600087202 */ /* 0x000fe40000000f00 */
[----:B------:R-:W-:-:S03]  /*1710*/  LOP3.LUT R9, R9, 0x800fffff, R7, 0xf8, !PT ;  /* 0x800fffff09097812 */ /* 0x000fc600078ef807 */
[----:B------:R-:W-:-:S03]  /*1720*/  DFMA R14, R10, -R20, 1 ;  /* 0x3ff000000a0e742b */ /* 0x000fc60000000814 */
[----:B------:R-:W-:-:S05]  /*1730*/  @!P2 DFMA R8, R8, 2, -R12 ;  /* 0x400000000808a82b */ /* 0x000fca000000080c */
[----:B------:R-:W-:-:S05]  /*1740*/  DFMA R14, R10, R14, R10 ;  /* 0x0000000e0a0e722b */ /* 0x000fca000000000a */
[----:B------:R-:W-:-:S03]  /*1750*/  @!P2 LOP3.LUT R27, R9, 0x7ff00000, RZ, 0xc0, !PT ;  /* 0x7ff00000091ba812 */ /* 0x000fc600078ec0ff */
[----:B------:R-:W-:Y:S02]  /*1760*/  DMUL R10, R14, R8 ;  /* 0x000000080e0a7228 */ /* 0x000fe40000000000 */
[----:B------:R-:W-:-:S05]  /*1770*/  VIADD R12, R27, 0xffffffff ;  /* 0xffffffff1b0c7836 */ /* 0x000fca0000000000 */
[----:B------:R-:W-:Y:S01]  /*1780*/  ISETP.GT.U32.AND P0, PT, R12, 0x7feffffe, PT ;  /* 0x7feffffe0c00780c */ /* 0x000fe20003f04070 */
[----:B------:R-:W-:-:S03]  /*1790*/  DFMA R12, R10, -R20, R8 ;  /* 0x800000140a0c722b */ /* 0x000fc60000000008 */
[----:B------:R-:W-:-:S05]  /*17a0*/  ISETP.GT.U32.OR P0, PT, R28, 0x7feffffe, P0 ;  /* 0x7feffffe1c00780c */ /* 0x000fca0000704470 */
[----:B------:R-:W-:-:S08]  /*17b0*/  DFMA R12, R14, R12, R10 ;  /* 0x0000000c0e0c722b */ /* 0x000fd0000000000a */
[----:B------:R-:W-:Y:S05]  /*17c0*/  @P0 BRA `(.L_x_25) ;  /* 0x00000000006c0947 */ /* 0x000fea0003800000 */
[----:B------:R-:W-:-:S04]  /*17d0*/  LOP3.LUT R10, R5, 0x7ff00000, RZ, 0xc0, !PT ;  /* 0x7ff00000050a7812 */ /* 0x000fc800078ec0ff */
[CC--:B------:R-:W-:Y:S02]  /*17e0*/  VIADDMNMX R6, R3.reuse, -R10.reuse, 0xb9600000, !PT ;  /* 0xb960000003067446 */ /* 0x0c0fe4000780090a */
[----:B------:R-:W-:Y:S02]  /*17f0*/  ISETP.GE.U32.AND P0, PT, R3, R10, PT ;  /* 0x0000000a0300720c */ /* 0x000fe40003f06070 */
[----:B------:R-:W-:Y:S02]  /*1800*/  VIMNMX R3, PT, PT, R6, 0x46a00000, PT ;  /* 0x46a0000006037848 */ /* 0x000fe40003fe0100 */
[----:B------:R-:W-:-:S05]  /*1810*/  SEL R6, R17, 0x63400000, !P0 ;  /* 0x6340000011067807 */ /* 0x000fca0004000000 */
[----:B------:R-:W-:Y:S02]  /*1820*/  IMAD.IADD R3, R3, 0x1, -R6 ;  /* 0x0000000103037824 */ /* 0x000fe400078e0a06 */
[----:B------:R-:W-:Y:S02]  /*1830*/  IMAD.MOV.U32 R6, RZ, RZ, RZ ;  /* 0x000000ffff067224 */ /* 0x000fe400078e00ff */
[----:B------:R-:W-:-:S06]  /*1840*/  VIADD R7, R3, 0x7fe00000 ;  /* 0x7fe0000003077836 */ /* 0x000fcc0000000000 */
[----:B------:R-:W-:-:S10]  /*1850*/  DMUL R10, R12, R6 ;  /* 0x000000060c0a7228 */ /* 0x000fd40000000000 */
[----:B------:R-:W-:-:S13]  /*1860*/  FSETP.GTU.AND P0, PT, |R11|, 1.469367938527859385e-39, PT ;  /* 0x001000000b00780b */ /* 0x000fda0003f0c200 */
[----:B------:R-:W-:Y:S05]  /*1870*/  @P0 BRA `(.L_x_26) ;  /* 0x0000000000940947 */ /* 0x000fea0003800000 */
[----:B------:R-:W-:Y:S01]  /*1880*/  DFMA R8, R12, -R20, R8 ;  /* 0x800000140c08722b */ /* 0x000fe20000000008 */
[----:B------:R-:W-:-:S09]  /*1890*/  MOV R6, RZ ;  /* 0x000000ff00067202 */ /* 0x000fd20000000f00 */
[C---:B------:R-:W-:Y:S02]  /*18a0*/  FSETP.NEU.AND P0, PT, R9.reuse, RZ, PT ;  /* 0x000000ff0900720b */ /* 0x040fe40003f0d000 */
[----:B------:R-:W-:-:S04]  /*18b0*/  LOP3.LUT R15, R9, 0x80000000, R5, 0x48, !PT ;  /* 0x80000000090f7812 */ /* 0x000fc800078e4805 */
[----:B------:R-:W-:-:S07]  /*18c0*/  LOP3.LUT R7, R15, R7, RZ, 0xfc, !PT ;  /* 0x000000070f077212 */ /* 0x000fce00078efcff */
[----:B------:R-:W-:Y:S05]  /*18d0*/  @!P0 BRA `(.L_x_26) ;  /* 0x00000000007c8947 */ /* 0x000fea0003800000 */
[----:B------:R-:W-:Y:S01]  /*18e0*/  IMAD.MOV R5, RZ, RZ, -R3 ;  /* 0x000000ffff057224 */ /* 0x000fe200078e0a03 */
[----:B------:R-:W-:Y:S01]  /*18f0*/  DMUL.RP R6, R12, R6 ;  /* 0x000000060c067228 */ /* 0x000fe20000008000 */
[----:B------:R-:W-:Y:S01]  /*1900*/  IMAD.MOV.U32 R4, RZ, RZ, RZ ;  /* 0x000000ffff047224 */ /* 0x000fe200078e00ff */
[----:B------:R-:W-:-:S05]  /*1910*/  IADD3 R3, PT, PT, -R3, -0x43300000, RZ ;  /* 0xbcd0000003037810 */ /* 0x000fca0007ffe1ff */
[----:B------:R-:W-:-:S03]  /*1920*/  DFMA R4, R10, -R4, R12 ;  /* 0x800000040a04722b */ /* 0x000fc6000000000c */
[----:B------:R-:W-:-:S07]  /*1930*/  LOP3.LUT R15, R7, R15, RZ, 0x3c, !PT ;  /* 0x0000000f070f7212 */ /* 0x000fce00078e3cff */
[----:B------:R-:W-:-:S04]  /*1940*/  FSETP.NEU.AND P0, PT, |R5|, R3, PT ;  /* 0x000000030500720b */ /* 0x000fc80003f0d200 */
[----:B------:R-:W-:Y:S02]  /*1950*/  FSEL R10, R6, R10, !P0 ;  /* 0x0000000a060a7208 */ /* 0x000fe40004000000 */
[----:B------:R-:W-:Y:S01]  /*1960*/  FSEL R11, R15, R11, !P0 ;  /* 0x0000000b0f0b7208 */ /* 0x000fe20004000000 */
[----:B------:R-:W-:Y:S06]  /*1970*/  BRA `(.L_x_26) ;  /* 0x0000000000547947 */ /* 0x000fec0003800000 */
.L_x_25:
[----:B------:R-:W-:-:S14]  /*1980*/  DSETP.NAN.AND P0, PT, R6, R6, PT ;  /* 0x000000060600722a */ /* 0x000fdc0003f08000 */
[----:B------:R-:W-:Y:S05]  /*1990*/  @P0 BRA `(.L_x_27) ;  /* 0x0000000000440947 */ /* 0x000fea0003800000 */
[----:B------:R-:W-:-:S14]  /*19a0*/  DSETP.NAN.AND P0, PT, R4, R4, PT ;  /* 0x000000040400722a */ /* 0x000fdc0003f08000 */
[----:B------:R-:W-:Y:S05]  /*19b0*/  @P0 BRA `(.L_x_28) ;  /* 0x0000000000300947 */ /* 0x000fea0003800000 */
[----:B------:R-:W-:Y:S01]  /*19c0*/  ISETP.NE.AND P0, PT, R27, R26, PT ;  /* 0x0000001a1b00720c */ /* 0x000fe20003f05270 */
[----:B------:R-:W-:Y:S01]  /*19d0*/  IMAD.MOV.U32 R10, RZ, RZ, 0x0 ;  /* 0x00000000ff0a7424 */ /* 0x000fe200078e00ff */
[----:B------:R-:W-:-:S11]  /*19e0*/  MOV R11, 0xfff80000 ;  /* 0xfff80000000b7802 */ /* 0x000fd60000000f00 */
[----:B------:R-:W-:Y:S05]  /*19f0*/  @!P0 BRA `(.L_x_26) ;  /* 0x0000000000348947 */ /* 0x000fea0003800000 */
[----:B------:R-:W-:Y:S02]  /*1a00*/  ISETP.NE.AND P0, PT, R27, 0x7ff00000, PT ;  /* 0x7ff000001b00780c */ /* 0x000fe40003f05270 */
[----:B------:R-:W-:Y:S02]  /*1a10*/  LOP3.LUT R11, R7, 0x80000000, R5, 0x48, !PT ;  /* 0x80000000070b7812 */ /* 0x000fe400078e4805 */
[----:B------:R-:W-:-:S13]  /*1a20*/  ISETP.EQ.OR P0, PT, R26, RZ, !P0 ;  /* 0x000000ff1a00720c */ /* 0x000fda0004702670 */
[----:B------:R-:W-:Y:S01]  /*1a30*/  @P0 LOP3.LUT R3, R11, 0x7ff00000, RZ, 0xfc, !PT ;  /* 0x7ff000000b030812 */ /* 0x000fe200078efcff */
[----:B------:R-:W-:Y:S02]  /*1a40*/  @!P0 IMAD.MOV.U32 R10, RZ, RZ, RZ ;  /* 0x000000ffff0a8224 */ /* 0x000fe400078e00ff */
[----:B------:R-:W-:Y:S02]  /*1a50*/  @P0 IMAD.MOV.U32 R10, RZ, RZ, RZ ;  /* 0x000000ffff0a0224 */ /* 0x000fe400078e00ff */
[----:B------:R-:W-:Y:S01]  /*1a60*/  @P0 IMAD.MOV.U32 R11, RZ, RZ, R3 ;  /* 0x000000ffff0b0224 */ /* 0x000fe200078e0003 */
[----:B------:R-:W-:Y:S06]  /*1a70*/  BRA `(.L_x_26) ;  /* 0x0000000000147947 */ /* 0x000fec0003800000 */
.L_x_28:
[----:B------:R-:W-:Y:S02]  /*1a80*/  LOP3.LUT R11, R5, 0x80000, RZ, 0xfc, !PT ;  /* 0x00080000050b7812 */ /* 0x000fe400078efcff */
[----:B------:R-:W-:Y:S01]  /*1a90*/  MOV R10, R4 ;  /* 0x00000004000a7202 */ /* 0x000fe20000000f00 */
[----:B------:R-:W-:Y:S06]  /*1aa0*/  BRA `(.L_x_26) ;  /* 0x0000000000087947 */ /* 0x000fec0003800000 */
.L_x_27:
[----:B------:R-:W-:Y:S01]  /*1ab0*/  LOP3.LUT R11, R7, 0x80000, RZ, 0xfc, !PT ;  /* 0x00080000070b7812 */ /* 0x000fe200078efcff */
[----:B------:R-:W-:-:S07]  /*1ac0*/  IMAD.MOV.U32 R10, RZ, RZ, R6 ;  /* 0x000000ffff0a7224 */ /* 0x000fce00078e0006 */
.L_x_26:
[----:B------:R-:W-:Y:S05]  /*1ad0*/  BSYNC.RECONVERGENT B1 ;  /* 0x0000000000017941 */ /* 0x000fea0003800200 */
.L_x_24:
[----:B------:R-:W-:Y:S02]  /*1ae0*/  IMAD.MOV.U32 R4, RZ, RZ, R0 ;  /* 0x000000ffff047224 */ /* 0x000fe400078e0000 */
[----:B------:R-:W-:-:S04]  /*1af0*/  IMAD.MOV.U32 R5, RZ, RZ, 0x0 ;  /* 0x00000000ff057424 */ /* 0x000fc800078e00ff */
[----:B------:R-:W-:Y:S05]  /*1b00*/  RET.REL.NODEC R4 `(_Z6kernelI13__nv_bfloat16Evv) ;  /* 0xffffffe4043c7950 */ /* 0x000fea0003c3ffff */
        .weak           $__internal_2_$__cuda_sm3x_div_rn_noftz_f32_slowpath
        .type           $__internal_2_$__cuda_sm3x_div_rn_noftz_f32_slowpath,@function
        .size           $__internal_2_$__cuda_sm3x_div_rn_noftz_f32_slowpath,(.L_x_125 - $__internal_2_$__cuda_sm3x_div_rn_noftz_f32_slowpath)
$__internal_2_$__cuda_sm3x_div_rn_noftz_f32_slowpath:
[----:B------:R-:W-:Y:S01]  /*1b10*/  SHF.R.U32.HI R5, RZ, 0x17, R3 ;  /* 0x00000017ff057819 */ /* 0x000fe20000011603 */
[----:B------:R-:W-:Y:S01]  /*1b20*/  BSSY.RECONVERGENT B1, `(.L_x_29) ;  /* 0x0000063000017945 */ /* 0x000fe20003800200 */
[----:B------:R-:W-:Y:S02]  /*1b30*/  SHF.R.U32.HI R14, RZ, 0x17, R0 ;  /* 0x00000017ff0e7819 */ /* 0x000fe40000011600 */
[----:B------:R-:W-:Y:S02]  /*1b40*/  LOP3.LUT R5, R5, 0xff, RZ, 0xc0, !PT ;  /* 0x000000ff05057812 */ /* 0x000fe400078ec0ff */
[----:B------:R-:W-:Y:S02]  /*1b50*/  LOP3.LUT R14, R14, 0xff, RZ, 0xc0, !PT ;  /* 0x000000ff0e0e7812 */ /* 0x000fe400078ec0ff */
[----:B------:R-:W-:-:S03]  /*1b60*/  IADD3 R13, PT, PT, R5, -0x1, RZ ;  /* 0xffffffff050d7810 */ /* 0x000fc60007ffe0ff */
[----:B------:R-:W-:Y:S01]  /*1b70*/  VIADD R11, R14, 0xffffffff ;  /* 0xffffffff0e0b7836 */ /* 0x000fe20000000000 */
[----:B------:R-:W-:-:S04]  /*1b80*/  ISETP.GT.U32.AND P1, PT, R13, 0xfd, PT ;  /* 0x000000fd0d00780c */ /* 0x000fc80003f24070 */
[----:B------:R-:W-:-:S13]  /*1b90*/  ISETP.GT.U32.OR P1, PT, R11, 0xfd, P1 ;  /* 0x000000fd0b00780c */ /* 0x000fda0000f24470 */
[----:B------:R-:W-:Y:S01]  /*1ba0*/  @!P1 IMAD.MOV.U32 R11, RZ, RZ, RZ ;  /* 0x000000ffff0b9224 */ /* 0x000fe200078e00ff */
[----:B------:R-:W-:Y:S06]  /*1bb0*/  @!P1 BRA `(.L_x_30) ;  /* 0x0000000000609947 */ /* 0x000fec0003800000 */
[----:B------:R-:W-:Y:S02]  /*1bc0*/  FSETP.GTU.FTZ.AND P1, PT, |R0|, +INF , PT ;  /* 0x7f8000000000780b */ /* 0x000fe40003f3c200 */
[----:B------:R-:W-:-:S04]  /*1bd0*/  FSETP.GTU.FTZ.AND P3, PT, |R3|, +INF , PT ;  /* 0x7f8000000300780b */ /* 0x000fc80003f7c200 */
[----:B------:R-:W-:-:S13]  /*1be0*/  PLOP3.LUT P1, PT, P1, P3, PT, 0xf8, 0x8f ;  /* 0x00000000008f781c */ /* 0x000fda0000f27f70 */
[----:B------:R-:W-:Y:S05]  /*1bf0*/  @P1 BRA `(.L_x_31) ;  /* 0x0000000400501947 */ /* 0x000fea0003800000 */
[----:B------:R-:W-:-:S13]  /*1c00*/  LOP3.LUT P1, RZ, R3, 0x7fffffff, R0, 0xc8, !PT ;  /* 0x7fffffff03ff7812 */ /* 0x000fda000782c800 */
[----:B------:R-:W-:Y:S05]  /*1c10*/  @!P1 BRA `(.L_x_32) ;  /* 0x0000000400409947 */ /* 0x000fea0003800000 */
[C---:B------:R-:W-:Y:S02]  /*1c20*/  FSETP.NEU.FTZ.AND P3, PT, |R0|.reuse, +INF , PT ;  /* 0x7f8000000000780b */ /* 0x040fe40003f7d200 */
[----:B------:R-:W-:Y:S02]  /*1c30*/  FSETP.NEU.FTZ.AND P4, PT, |R3|, +INF , PT ;  /* 0x7f8000000300780b */ /* 0x000fe40003f9d200 */
[----:B------:R-:W-:-:S11]  /*1c40*/  FSETP.NEU.FTZ.AND P1, PT, |R0|, +INF , PT ;  /* 0x7f8000000000780b */ /* 0x000fd60003f3d200 */
[----:B------:R-:W-:Y:S05]  /*1c50*/  @!P4 BRA !P3, `(.L_x_32) ;  /* 0x000000040030c947 */ /* 0x000fea0005800000 */
[----:B------:R-:W-:-:S04]  /*1c60*/  LOP3.LUT P3, RZ, R0, 0x7fffffff, RZ, 0xc0, !PT ;  /* 0x7fffffff00ff7812 */ /* 0x000fc8000786c0ff */
[----:B------:R-:W-:-:S13]  /*1c70*/  PLOP3.LUT P3, PT, P4, P3, PT, 0x2f, 0xf2 ;  /* 0x0000000000f2781c */ /* 0x000fda0002766577 */
[----:B------:R-:W-:Y:S05]  /*1c80*/  @P3 BRA `(.L_x_33) ;  /* 0x00000004001c3947 */ /* 0x000fea0003800000 */
[----:B------:R-:W-:-:S04]  /*1c90*/  LOP3.LUT P3, RZ, R3, 0x7fffffff, RZ, 0xc0, !PT ;  /* 0x7fffffff03ff7812 */ /* 0x000fc8000786c0ff */
[----:B------:R-:W-:-:S13]  /*1ca0*/  PLOP3.LUT P1, PT, P1, P3, PT, 0x2f, 0xf2 ;  /* 0x0000000000f2781c */ /* 0x000fda0000f26577 */
[----:B------:R-:W-:Y:S05]  /*1cb0*/  @P1 BRA `(.L_x_34) ;  /* 0x0000000400041947 */ /* 0x000fea0003800000 */
[----:B------:R-:W-:Y:S02]  /*1cc0*/  IADD3 R11, PT, PT, R14, -0x1, RZ ;  /* 0xffffffff0e0b7810 */ /* 0x000fe40007ffe0ff */
[----:B------:R-:W-:Y:S02]  /*1cd0*/  ISETP.GE.AND P3, PT, R13, RZ, PT ;  /* 0x000000ff0d00720c */ /* 0x000fe40003f66270 */
[----:B------:R-:W-:-:S11]  /*1ce0*/  ISETP.GE.AND P1, PT, R11, RZ, PT ;  /* 0x000000ff0b00720c */ /* 0x000fd60003f26270 */
[----:B------:R-:W-:Y:S02]  /*1cf0*/  @!P3 FFMA R3, R3, 1.84467440737095516160e+19, RZ ;  /* 0x5f8000000303b823 */ /* 0x000fe400000000ff */
[----:B------:R-:W-:Y:S02]  /*1d00*/  @P1 IMAD.MOV.U32 R11, RZ, RZ, RZ ;  /* 0x000000ffff0b1224 */ /* 0x000fe400078e00ff */
[----:B------:R-:W-:Y:S01]  /*1d10*/  @!P1 FFMA R0, R0, 1.84467440737095516160e+19, RZ ;  /* 0x5f80000000009823 */ /* 0x000fe200000000ff */
[----:B------:R-:W-:-:S05]  /*1d20*/  @!P1 IMAD.MOV.U32 R11, RZ, RZ, -0x40 ;  /* 0xffffffc0ff0b9424 */ /* 0x000fca00078e00ff */
[----:B------:R-:W-:-:S07]  /*1d30*/  @!P3 IADD3 R11, PT, PT, R11, 0x40, RZ ;  /* 0x000000400b0bb810 */ /* 0x000fce0007ffe0ff */
.L_x_30:
[----:B------:R-:W-:Y:S01]  /*1d40*/  LEA R20, R5, 0xc0800000, 0x17 ;  /* 0xc080000005147811 */ /* 0x000fe200078eb8ff */
[----:B------:R-:W-:Y:S01]  /*1d50*/  VIADD R14, R14, 0xffffff81 ;  /* 0xffffff810e0e7836 */ /* 0x000fe20000000000 */
[----:B------:R-:W-:Y:S03]  /*1d60*/  BSSY.RECONVERGENT B2, `(.L_x_35) ;  /* 0x0000035000027945 */ /* 0x000fe60003800200 */
[----:B------:R-:W-:Y:S02]  /*1d70*/  IMAD.IADD R15, R3, 0x1, -R20 ;  /* 0x00000001030f7824 */ /* 0x000fe400078e0a14 */
[C---:B------:R-:W-:Y:S01]  /*1d80*/  IMAD R0, R14.reuse, -0x800000, R0 ;  /* 0xff8000000e007824 */ /* 0x040fe200078e0200 */
[----:B------:R-:W-:Y:S01]  /*1d90*/  IADD3 R14, PT, PT, R14, 0x7f, -R5 ;  /* 0x0000007f0e0e7810 */ /* 0x000fe20007ffe805 */
[----:B------:R-:W0:Y:S01]  /*1da0*/  MUFU.RCP R20, R15 ;  /* 0x0000000f00147308 */ /* 0x000e220000001000 */
[----:B------:R-:W-:-:S02]  /*1db0*/  FADD.FTZ R3, -R15, -RZ ;  /* 0x800000ff0f037221 */ /* 0x000fc40000010100 */
[----:B------:R-:W-:Y:S02]  /*1dc0*/  IADD3 R14, PT, PT, R14, R11, RZ ;  /* 0x0000000b0e0e7210 */ /* 0x000fe40007ffe0ff */
[----:B0-----:R-:W-:-:S04]  /*1dd0*/  FFMA R13, R20, R3, 1 ;  /* 0x3f800000140d7423 */ /* 0x001fc80000000003 */
[----:B------:R-:W-:-:S04]  /*1de0*/  FFMA R13, R20, R13, R20 ;  /* 0x0000000d140d7223 */ /* 0x000fc80000000014 */
[----:B------:R-:W-:-:S04]  /*1df0*/  FFMA R20, R0, R13, RZ ;  /* 0x0000000d00147223 */ /* 0x000fc800000000ff */
[----:B------:R-:W-:-:S04]  /*1e00*/  FFMA R21, R3, R20, R0 ;  /* 0x0000001403157223 */ /* 0x000fc80000000000 */
[----:B------:R-:W-:-:S04]  /*1e10*/  FFMA R20, R13, R21, R20 ;  /* 0x000000150d147223 */ /* 0x000fc80000000014 */
[----:B------:R-:W-:-:S04]  /*1e20*/  FFMA R3, R3, R20, R0 ;  /* 0x0000001403037223 */ /* 0x000fc80000000000 */
[----:B------:R-:W-:-:S05]  /*1e30*/  FFMA R0, R13, R3, R20 ;  /* 0x000000030d007223 */ /* 0x000fca0000000014 */
[----:B------:R-:W-:-:S04]  /*1e40*/  SHF.R.U32.HI R5, RZ, 0x17, R0 ;  /* 0x00000017ff057819 */ /* 0x000fc80000011600 */
[----:B------:R-:W-:-:S05]  /*1e50*/  LOP3.LUT R5, R5, 0xff, RZ, 0xc0, !PT ;  /* 0x000000ff05057812 */ /* 0x000fca00078ec0ff */
[----:B------:R-:W-:-:S04]  /*1e60*/  IMAD.IADD R5, R5, 0x1, R14 ;  /* 0x0000000105057824 */ /* 0x000fc800078e020e */
[----:B------:R-:W-:-:S05]  /*1e70*/  VIADD R11, R5, 0xffffffff ;  /* 0xffffffff050b7836 */ /* 0x000fca0000000000 */
[----:B------:R-:W-:-:S13]  /*1e80*/  ISETP.GE.U32.AND P1, PT, R11, 0xfe, PT ;  /* 0x000000fe0b00780c */ /* 0x000fda0003f26070 */
[----:B------:R-:W-:Y:S05]  /*1e90*/  @!P1 BRA `(.L_x_36) ;  /* 0x0000000000809947 */ /* 0x000fea0003800000 */
[----:B------:R-:W-:-:S13]  /*1ea0*/  ISETP.GT.AND P1, PT, R5, 0xfe, PT ;  /* 0x000000fe0500780c */ /* 0x000fda0003f24270 */
[----:B------:R-:W-:Y:S05]  /*1eb0*/  @P1 BRA `(.L_x_37) ;  /* 0x00000000006c1947 */ /* 0x000fea0003800000 */
[----:B------:R-:W-:-:S13]  /*1ec0*/  ISETP.GE.AND P1, PT, R5, 0x1, PT ;  /* 0x000000010500780c */ /* 0x000fda0003f26270 */
[----:B------:R-:W-:Y:S05]  /*1ed0*/  @P1 BRA `(.L_x_38) ;  /* 0x0000000000741947 */ /* 0x000fea0003800000 */
[----:B------:R-:W-:Y:S02]  /*1ee0*/  ISETP.GE.AND P1, PT, R5, -0x18, PT ;  /* 0xffffffe80500780c */ /* 0x000fe40003f26270 */
[----:B------:R-:W-:-:S11]  /*1ef0*/  LOP3.LUT R0, R0, 0x80000000, RZ, 0xc0, !PT ;  /* 0x8000000000007812 */ /* 0x000fd600078ec0ff */
[----:B------:R-:W-:Y:S05]  /*1f00*/  @!P1 BRA `(.L_x_38) ;  /* 0x0000000000689947 */ /* 0x000fea0003800000 */
[-CC-:B------:R-:W-:Y:S01]  /*1f10*/  FFMA.RZ R11, R13, R3.reuse, R20.reuse ;  /* 0x000000030d0b7223 */ /* 0x180fe2000000c014 */
[C---:B------:R-:W-:Y:S02]  /*1f20*/  ISETP.NE.AND P4, PT, R5.reuse, RZ, PT ;  /* 0x000000ff0500720c */ /* 0x040fe40003f85270 */
[----:B------:R-:W-:Y:S02]  /*1f30*/  ISETP.NE.AND P3, PT, R5, RZ, PT ;  /* 0x000000ff0500720c */ /* 0x000fe40003f65270 */
[----:B------:R-:W-:Y:S01]  /*1f40*/  LOP3.LUT R14, R11, 0x7fffff, RZ, 0xc0, !PT ;  /* 0x007fffff0b0e7812 */ /* 0x000fe200078ec0ff */
[CCC-:B------:R-:W-:Y:S01]  /*1f50*/  FFMA.RP R11, R13.reuse, R3.reuse, R20.reuse ;  /* 0x000000030d0b7223 */ /* 0x1c0fe20000008014 */
[----:B------:R-:W-:Y:S01]  /*1f60*/  FFMA.RM R20, R13, R3, R20 ;  /* 0x000000030d147223 */ /* 0x000fe20000004014 */
[----:B------:R-:W-:Y:S01]  /*1f70*/  IADD3 R3, PT, PT, R5, 0x20, RZ ;  /* 0x0000002005037810 */ /* 0x000fe20007ffe0ff */
[----:B------:R-:W-:Y:S01]  /*1f80*/  IMAD.MOV R5, RZ, RZ, -R5 ;  /* 0x000000ffff057224 */ /* 0x000fe200078e0a05 */
[----:B------:R-:W-:-:S02]  /*1f90*/  LOP3.LUT R14, R14, 0x800000, RZ, 0xfc, !PT ;  /* 0x008000000e0e7812 */ /* 0x000fc400078efcff */
[----:B------:R-:W-:Y:S02]  /*1fa0*/  FSETP.NEU.FTZ.AND P1, PT, R11, R20, PT ;  /* 0x000000140b00720b */ /* 0x000fe40003f3d000 */
[----:B------:R-:W-:Y:S02]  /*1fb0*/  SHF.L.U32 R3, R14, R3, RZ ;  /* 0x000000030e037219 */ /* 0x000fe400000006ff */
[----:B------:R-:W-:Y:S02]  /*1fc0*/  SEL R5, R5, RZ, P4 ;  /* 0x000000ff05057207 */ /* 0x000fe40002000000 */
[----:B------:R-:W-:Y:S02]  /*1fd0*/  ISETP.NE.AND P3, PT, R3, RZ, P3 ;  /* 0x000000ff0300720c */ /* 0x000fe40001f65270 */
[----:B------:R-:W-:Y:S02]  /*1fe0*/  SHF.R.U32.HI R5, RZ, R5, R14 ;  /* 0x00000005ff057219 */ /* 0x000fe4000001160e */
[----:B------:R-:W-:-:S02]  /*1ff0*/  PLOP3.LUT P1, PT, P1, P3, PT, 0xf8, 0x8f ;  /* 0x00000000008f781c */ /* 0x000fc40000f27f70 */
[----:B------:R-:W-:Y:S02]  /*2000*/  SHF.R.U32.HI R14, RZ, 0x1, R5 ;  /* 0x00000001ff0e7819 */ /* 0x000fe40000011605 */
[----:B------:R-:W-:-:S04]  /*2010*/  SEL R3, RZ, 0x1, !P1 ;  /* 0x00000001ff037807 */ /* 0x000fc80004800000 */
[----:B------:R-:W-:-:S04]  /*2020*/  LOP3.LUT R20, R3, 0x1, R14, 0xf8, !PT ;  /* 0x0000000103147812 */ /* 0x000fc800078ef80e */
[----:B------:R-:W-:-:S05]  /*2030*/  LOP3.LUT R5, R20, R5, RZ, 0xc0, !PT ;  /* 0x0000000514057212 */ /* 0x000fca00078ec0ff */
[----:B------:R-:W-:-:S05]  /*2040*/  IMAD.IADD R5, R14, 0x1, R5 ;  /* 0x000000010e057824 */ /* 0x000fca00078e0205 */
[----:B------:R-:W-:Y:S01]  /*2050*/  LOP3.LUT R0, R5, R0, RZ, 0xfc, !PT ;  /* 0x0000000005007212 */ /* 0x000fe200078efcff */
[----:B------:R-:W-:Y:S06]  /*2060*/  BRA `(.L_x_38) ;  /* 0x0000000000107947 */ /* 0x000fec0003800000 */
.L_x_37:
[----:B------:R-:W-:-:S04]  /*2070*/  LOP3.LUT R0, R0, 0x80000000, RZ, 0xc0, !PT ;  /* 0x8000000000007812 */ /* 0x000fc800078ec0ff */
[----:B------:R-:W-:Y:S01]  /*2080*/  LOP3.LUT R0, R0, 0x7f800000, RZ, 0xfc, !PT ;  /* 0x7f80000000007812 */ /* 0x000fe200078efcff */
[----:B------:R-:W-:Y:S06]  /*2090*/  BRA `(.L_x_38) ;  /* 0x0000000000047947 */ /* 0x000fec0003800000 */
.L_x_36:
[----:B------:R-:W-:-:S07]  /*20a0*/  LEA R0, R14, R0, 0x17 ;  /* 0x000000000e007211 */ /* 0x000fce00078eb8ff */
.L_x_38:
[----:B------:R-:W-:Y:S05]  /*20b0*/  BSYNC.RECONVERGENT B2 ;  /* 0x0000000000027941 */ /* 0x000fea0003800200 */
.L_x_35:
[----:B------:R-:W-:Y:S05]  /*20c0*/  BRA `(.L_x_39) ;  /* 0x0000000000207947 */ /* 0x000fea0003800000 */
.L_x_34:
[----:B------:R-:W-:-:S04]  /*20d0*/  LOP3.LUT R0, R3, 0x80000000, R0, 0x48, !PT ;  /* 0x8000000003007812 */ /* 0x000fc800078e4800 */
[----:B------:R-:W-:Y:S01]  /*20e0*/  LOP3.LUT R0, R0, 0x7f800000, RZ, 0xfc, !PT ;  /* 0x7f80000000007812 */ /* 0x000fe200078efcff */
[----:B------:R-:W-:Y:S06]  /*20f0*/  BRA `(.L_x_39) ;  /* 0x0000000000147947 */ /* 0x000fec0003800000 */
.L_x_33:
[----:B------:R-:W-:Y:S01]  /*2100*/  LOP3.LUT R0, R3, 0x80000000, R0, 0x48, !PT ;  /* 0x8000000003007812 */ /* 0x000fe200078e4800 */
[----:B------:R-:W-:Y:S06]  /*2110*/  BRA `(.L_x_39) ;  /* 0x00000000000c7947 */ /* 0x000fec0003800000 */
.L_x_32:
[----:B------:R-:W0:Y:S01]  /*2120*/  MUFU.RSQ R0, -QNAN ;  /* 0xffc0000000007908 */ /* 0x000e220000001400 */
[----:B------:R-:W-:Y:S05]  /*2130*/  BRA `(.L_x_39) ;  /* 0x0000000000047947 */ /* 0x000fea0003800000 */
.L_x_31:
[----:B------:R-:W-:-:S07]  /*2140*/  FADD.FTZ R0, R0, R3 ;  /* 0x0000000300007221 */ /* 0x000fce0000010000 */
.L_x_39:
[----:B------:R-:W-:Y:S05]  /*2150*/  BSYNC.RECONVERGENT B1 ;  /* 0x0000000000017941 */ /* 0x000fea0003800200 */
.L_x_29:
[----:B------:R-:W-:-:S04]  /*2160*/  IMAD.MOV.U32 R5, RZ, RZ, 0x0 ;  /* 0x00000000ff057424 */ /* 0x000fc800078e00ff */
[----:B0-----:R-:W-:Y:S05]  /*2170*/  RET.REL.NODEC R4 `(_Z6kernelI13__nv_bfloat16Evv) ;  /* 0xffffffdc04a07950 */ /* 0x001fea0003c3ffff */
.L_x_40:
[----:B------:R-:W-:-:S00]  /*2180*/  BRA `(.L_x_40) ;  /* 0xfffffffc00fc7947 */ /* 0x000fc0000383ffff */
[----:B------:R-:W-:-:S00]  /*2190*/  NOP ;  /* 0x0000000000007918 */ /* 0x000fc00000000000 */
        /* <DEDUP_REMOVED lines=14> */
.L_x_125:


//--------------------- .text._Z6kernelI6__halfEvv --------------------------
	.section	.text._Z6kernelI6__halfEvv,"ax",@progbits
	.align	128
        .global         _Z6kernelI6__halfEvv
        .type           _Z6kernelI6__halfEvv,@function
        .size           _Z6kernelI6__halfEvv,(.L_x_128 - _Z6kernelI6__halfEvv)
        .other          _Z6kernelI6__halfEvv,@"STO_CUDA_ENTRY STV_DEFAULT"
_Z6kernelI6__halfEvv:
.text._Z6kernelI6__halfEvv:
        /* <DEDUP_REMOVED lines=16> */
[----:B--2---:R-:W-:-:S04]  /*0100*/  DFMA R6, -R2, R4, 1 ;  /* 0x3ff000000206742b */ /* 0x004fc80000000104 */
[----:B-1----:R-:W-:-:S04]  /*0110*/  IMAD.X R16, RZ, RZ, UR5, P1 ;  /* 0x00000005ff107e24 */ /* 0x002fc800088e06ff */
[----:B------:R-:W-:-:S08]  /*0120*/  DFMA R6, R6, R6, R6 ;  /* 0x000000060606722b */ /* 0x000fd00000000006 */
[----:B------:R-:W-:-:S08]  /*0130*/  DFMA R6, R4, R6, R4 ;  /* 0x000000060406722b */ /* 0x000fd00000000004 */
[----:B------:R-:W-:-:S08]  /*0140*/  DFMA R8, -R2, R6, 1 ;  /* 0x3ff000000208742b */ /* 0x000fd00000000106 */
[----:B------:R-:W-:Y:S01]  /*0150*/  DFMA R6, R6, R8, R6 ;  /* 0x000000080606722b */ /* 0x000fe20000000006 */
[----:B------:R-:W-:Y:S10]  /*0160*/  @P0 BRA `(.L_x_42) ;  /* 0x0000000000100947 */ /* 0x000ff40003800000 */
[----:B------:R-:W-:-:S05]  /*0170*/  LOP3.LUT R0, R3, 0x7fffffff, RZ, 0xc0, !PT ;  /* 0x7fffffff03007812 */ /* 0x000fca00078ec0ff */
[----:B------:R-:W-:Y:S01]  /*0180*/  VIADD R6, R0, 0xfff00000 ;  /* 0xfff0000000067836 */ /* 0x000fe20000000000 */
[----:B------:R-:W-:-:S07]  /*0190*/  MOV R0, 0x1b0 ;  /* 0x000001b000007802 */ /* 0x000fce0000000f00 */
[----:B------:R-:W-:Y:S05]  /*01a0*/  CALL.REL.NOINC `($__internal_3_$__cuda_sm20_dblrcp_rn_slowpath_v3) ;  /* 0x0000001000407944 */ /* 0x000fea0003c00000 */
.L_x_42:
[----:B------:R-:W-:Y:S05]  /*01b0*/  BSYNC.RECONVERGENT B0 ;  /* 0x0000000000007941 */ /* 0x000fea0003800200 */
.L_x_41:
[----:B------:R-:W0:Y:S01]  /*01c0*/  S2UR UR5, SR_CgaCtaId ;  /* 0x00000000000579c3 */ /* 0x000e220000008800 */
[----:B------:R-:W-:Y:S01]  /*01d0*/  UMOV UR4, 0x400 ;  /* 0x0000040000047882 */ /* 0x000fe20000000000 */
[----:B------:R1:W2:Y:S01]  /*01e0*/  F2F.F16.F64 R19, R6 ;  /* 0x0000000600137310 */ /* 0x0002a20000300800 */
[----:B------:R-:W-:Y:S01]  /*01f0*/  UIADD3 UR4, UPT, UPT, UR4, 0x2000, URZ ;  /* 0x0000200004047890 */ /* 0x000fe2000fffe0ff */
[----:B------:R-:W-:Y:S01]  /*0200*/  PLOP3.LUT P0, PT, PT, PT, PT, 0x80, 0x8 ;  /* 0x000000000008781c */ /* 0x000fe20003f0f070 */
[----:B------:R-:W-:-:S03]  /*0210*/  IMAD.MOV.U32 R2, RZ, RZ, 0x3f800000 ;  /* 0x3f800000ff027424 */ /* 0x000fc600078e00ff */
[----:B------:R-:W3:Y:S01]  /*0220*/  LDC R22, c[0x0][0x360] ;  /* 0x0000d800ff167b82 */ /* 0x000ee20000000800 */
[----:B0-----:R-:W-:-:S06]  /*0230*/  ULEA UR4, UR5, UR4, 0x18 ;  /* 0x0000000405047291 */ /* 0x001fcc000f8ec0ff */
[----:B-12---:R-:W-:-:S07]  /*0240*/  LEA R18, R23, UR4, 0x3 ;  /* 0x0000000417127c11 */ /* 0x006fce000f8e18ff */
.L_x_60:
[----:B------:R-:W-:Y:S01]  /*0250*/  HFMA2 R12, -RZ, RZ, 0, 0 ;  /* 0x00000000ff0c7431 */ /* 0x000fe200000001ff */
[----:B------:R-:W-:Y:S02]  /*0260*/  P2R R24, PR, RZ, 0x1 ;  /* 0x00000001ff187803 */ /* 0x000fe40000000000 */
[----:B------:R-:W-:Y:S01]  /*0270*/  CS2R R8, SRZ ;  /* 0x0000000000087805 */ /* 0x000fe2000001ff00 */
[----:B------:R-:W-:Y:S01]  /*0280*/  IMAD.MOV.U32 R10, RZ, RZ, RZ ;  /* 0x000000ffff0a7224 */ /* 0x000fe200078e00ff */
[----:B01----:R-:W-:-:S07]  /*0290*/  CS2R R6, SRZ ;  /* 0x0000000000067805 */ /* 0x003fce000001ff00 */
.L_x_54:
        /* <DEDUP_REMOVED lines=8> */
.L_x_43:
[C---:B---3--:R-:W-:Y:S01]  /*0320*/  IMAD.IADD R11, R22.reuse, 0x1, R11 ;  /* 0x00000001160b7824 */ /* 0x048fe200078e020b */
[----:B------:R0:W-:Y:S04]  /*0330*/  STS.U16 [R3], RZ ;  /* 0x000000ff03007388 */ /* 0x0001e80000000400 */
        /* <DEDUP_REMOVED lines=8> */
.L_x_53:
        /* <DEDUP_REMOVED lines=8> */
.L_x_45:
[C---:B------:R-:W-:Y:S02]  /*0440*/  LEA R11, R3.reuse, UR5, 0x1 ;  /* 0x00000005030b7c11 */ /* 0x040fe4000f8e08ff */
[----:B------:R-:W-:Y:S01]  /*0450*/  LEA R15, R3, UR7, 0x3 ;  /* 0x00000007030f7c11 */ /* 0x000fe2000f8e18ff */
[----:B------:R-:W-:Y:S02]  /*0460*/  IMAD.IADD R3, R22, 0x1, R3 ;  /* 0x0000000116037824 */ /* 0x000fe400078e0203 */
[----:B------:R-:W0:Y:S03]  /*0470*/  LDS.U16 R4, [R11] ;  /* 0x000000000b047984 */ /* 0x000e260000000400 */
[----:B------:R-:W-:Y:S01]  /*0480*/  ISETP.GE.U32.AND P1, PT, R3, 0x1000, PT ;  /* 0x000010000300780c */ /* 0x000fe20003f26070 */
[----:B0-----:R-:W-:-:S05]  /*0490*/  HADD2 R13, R4.H0_H0, R19.H0_H0 ;  /* 0x20000013040d7230 */ /* 0x001fca0000000800 */
[----:B------:R-:W-:-:S05]  /*04a0*/  PRMT R5, R13, 0x7610, R5 ;  /* 0x000076100d057816 */ /* 0x000fca0000000005 */
[----:B------:R-:W-:Y:S04]  /*04b0*/  STS.U16 [R11], R5 ;  /* 0x000000050b007388 */ /* 0x000fe80000000400 */
[----:B------:R-:W0:Y:S02]  /*04c0*/  LDS.64 R4, [R15] ;  /* 0x000000000f047984 */ /* 0x000e240000000a00 */
[----:B0-----:R-:W-:-:S06]  /*04d0*/  DADD R4, R4, 1 ;  /* 0x3ff0000004047429 */ /* 0x001fcc0000000000 */
[----:B------:R-:W0:Y:S01]  /*04e0*/  F2F.F16.F64 R14, R4 ;  /* 0x00000004000e7310 */ /* 0x000e220000300800 */
[----:B------:R1:W-:Y:S01]  /*04f0*/  STS.64 [R15], R4 ;  /* 0x000000040f007388 */ /* 0x0003e20000000a00 */
[----:B0-----:R-:W-:-:S05]  /*0500*/  HMUL2 R14, R19.H0_H0, R14.H0_H0 ;  /* 0x2000000e130e7232 */ /* 0x001fca0000000800 */
        /* <DEDUP_REMOVED lines=9> */
.L_x_44:
        /* <DEDUP_REMOVED lines=26> */
[----:B------:R-:W-:Y:S01]  /*0740*/  FADD R14, R14, -1 ;  /* 0xbf8000000e0e7421 */ /* 0x000fe20000000000 */
[----:B------:R-:W-:-:S03]  /*0750*/  FFMA R20, R4, 1.1920928955078125e-07, R13 ;  /* 0x3400000004147823 */ /* 0x000fc6000000000d */
[----:B------:R-:W-:Y:S01]  /*0760*/  FADD R15, R14, R14 ;  /* 0x0000000e0e0f7221 */ /* 0x000fe20000000000 */
[----:B------:R-:W0:Y:S03]  /*0770*/  MUFU.RCP R0, R0 ;  /* 0x0000000000007308 */ /* 0x000e260000001000 */
[----:B0-----:R-:W-:-:S04]  /*0780*/  FMUL R5, R0, R15 ;  /* 0x0000000f00057220 */ /* 0x001fc80000400000 */
        /* <DEDUP_REMOVED lines=25> */
[----:B------:R-:W-:Y:S01]  /*0920*/  FFMA R13, R2, R4, R13 ;  /* 0x00000004020d7223 */ /* 0x000fe2000000000d */
[----:B0-----:R-:W-:Y:S01]  /*0930*/  FADD R4, R5, -R0 ;  /* 0x8000000005047221 */ /* 0x001fe20000000000 */
[----:B------:R-:W-:-:S03]  /*0940*/  FSETP.GT.AND P3, PT, R0, RZ, PT ;  /* 0x000000ff0000720b */ /* 0x000fc60003f64000 */
[----:B------:R-:W-:Y:S01]  /*0950*/  FADD R4, R4, R13 ;  /* 0x0000000d04047221 */ /* 0x000fe20000000000 */
[----:B------:R-:W-:Y:S02]  /*0960*/  SEL R0, RZ, 0x83000000, P3 ;  /* 0x83000000ff007807 */ /* 0x000fe40001800000 */
[----:B------:R-:W-:Y:S01]  /*0970*/  FSETP.GT.AND P3, PT, |R5|, 152, PT ;  /* 0x431800000500780b */ /* 0x000fe20003f64200 */
[----:B------:R-:W-:Y:S02]  /*0980*/  FFMA R13, R4, R15, 0.0013391353422775864601 ;  /* 0x3aaf85ed040d7423 */ /* 0x000fe4000000000f */
[----:B------:R-:W-:Y:S02]  /*0990*/  VIADD R14, R0, 0x7f000000 ;  /* 0x7f000000000e7836 */ /* 0x000fe40000000000 */
[C---:B------:R-:W-:Y:S02]  /*09a0*/  FFMA R15, R4.reuse, R13, 0.0096188392490148544312 ;  /* 0x3c1d9856040f7423 */ /* 0x040fe4000000000d */
[----:B------:R0:W1:Y:S02]  /*09b0*/  F2I.NTZ R13, R5 ;  /* 0x00000005000d7305 */ /* 0x0000640000203100 */
[----:B------:R-:W-:-:S04]  /*09c0*/  FFMA R15, R4, R15, 0.055503588169813156128 ;  /* 0x3d6357bb040f7423 */ /* 0x000fc8000000000f */
[----:B------:R-:W-:Y:S01]  /*09d0*/  FFMA R15, R4, R15, 0.24022644758224487305 ;  /* 0x3e75fdec040f7423 */ /* 0x000fe2000000000f */
[----:B0-----:R-:W-:-:S03]  /*09e0*/  FSEL R5, RZ, +INF , !P4 ;  /* 0x7f800000ff057808 */ /* 0x001fc60006000000 */
[----:B------:R-:W-:-:S04]  /*09f0*/  FFMA R15, R4, R15, 0.69314718246459960938 ;  /* 0x3f317218040f7423 */ /* 0x000fc8000000000f */
[----:B------:R-:W-:Y:S01]  /*0a00*/  FFMA R15, R4, R15, 1 ;  /* 0x3f800000040f7423 */ /* 0x000fe2000000000f */
[----:B-1----:R-:W-:Y:S01]  /*0a10*/  LEA R13, R13, -R0, 0x17 ;  /* 0x800000000d0d7211 */ /* 0x002fe200078eb8ff */
[----:B------:R-:W-:Y:S02]  /*0a20*/  @!P1 FADD R0, R11, R11 ;  /* 0x0000000b0b009221 */ /* 0x000fe40000000000 */
[----:B------:R-:W-:-:S03]  /*0a30*/  FMUL R14, R14, R15 ;  /* 0x0000000f0e0e7220 */ /* 0x000fc60000400000 */
[----:B------:R-:W-:Y:S01]  /*0a40*/  @!P5 LOP3.LUT R0, R0, 0x7f800000, RZ, 0x3c, !PT ;  /* 0x7f8000000000d812 */ /* 0x000fe200078e3cff */
[----:B------:R-:W-:-:S04]  /*0a50*/  @!P3 FMUL R5, R13, R14 ;  /* 0x0000000e0d05b220 */ /* 0x000fc80000400000 */
[----:B------:R-:W-:-:S07]  /*0a60*/  @!P1 IMAD.MOV.U32 R5, RZ, RZ, R0 ;  /* 0x000000ffff059224 */ /* 0x000fce00078e0000 */
.L_x_48:
[----:B------:R-:W-:Y:S05]  /*0a70*/  BSYNC.RECONVERGENT B0 ;  /* 0x0000000000007941 */ /* 0x000fea0003800200 */
.L_x_47:
        /* <DEDUP_REMOVED lines=13> */
[----:B------:R-:W-:Y:S05]  /*0b50*/  CALL.REL.NOINC `($__internal_5_$__cuda_sm3x_div_rn_noftz_f32_slowpath) ;  /* 0x0000000c00e87944 */ /* 0x000fea0003c00000 */
[----:B------:R-:W-:-:S07]  /*0b60*/  MOV R3, R0 ;  /* 0x0000000000037202 */ /* 0x000fce0000000f00 */
.L_x_50:
[----:B------:R-:W-:Y:S05]  /*0b70*/  BSYNC.RECONVERGENT B0 ;  /* 0x0000000000007941 */ /* 0x000fea0003800200 */
.L_x_49:
[C---:B------:R-:W-:Y:S01]  /*0b80*/  VIADD R0, R11.reuse, 0xc0cafb0d ;  /* 0xc0cafb0d0b007836 */ /* 0x040fe20000000000 */
[----:B------:R-:W-:Y:S01]  /*0b90*/  IADD3 R4, PT, PT, R10, 0x1, RZ ;  /* 0x000000010a047810 */ /* 0x000fe20007ffe0ff */
[----:B------:R-:W-:Y:S01]  /*0ba0*/  IMAD.MOV.U32 R15, RZ, RZ, 0x3dc6b27f ;  /* 0x3dc6b27fff0f7424 */ /* 0x000fe200078e00ff */
[----:B------:R-:W-:Y:S01]  /*0bb0*/  ISETP.GT.U32.AND P1, PT, R11, 0x7f7fffff, PT ;  /* 0x7f7fffff0b00780c */ /* 0x000fe20003f24070 */
[----:B------:R-:W-:Y:S01]  /*0bc0*/  BSSY.RECONVERGENT B0, `(.L_x_51) ;  /* 0x0000039000007945 */ /* 0x000fe20003800200 */
[----:B------:R-:W-:Y:S02]  /*0bd0*/  LOP3.LUT R0, R0, 0xff800000, RZ, 0xc0, !PT ;  /* 0xff80000000007812 */ /* 0x000fe400078ec0ff */
[----:B------:R-:W-:-:S03]  /*0be0*/  I2FP.F32.U32 R4, R4 ;  /* 0x0000000400047245 */ /* 0x000fc60000201000 */
[----:B------:R-:W-:Y:S01]  /*0bf0*/  IMAD.IADD R14, R11, 0x1, -R0 ;  /* 0x000000010b0e7824 */ /* 0x000fe200078e0a00 */
[----:B------:R-:W-:Y:S01]  /*0c00*/  I2FP.F32.S32 R0, R0 ;  /* 0x0000000000007245 */ /* 0x000fe20000201400 */
[----:B------:R-:W-:Y:S02]  /*0c10*/  VIADD R13, R4, 0xc0cafb0d ;  /* 0xc0cafb0d040d7836 */ /* 0x000fe40000000000 */
[----:B------:R-:W-:Y:S02]  /*0c20*/  FADD R14, R14, -1 ;  /* 0xbf8000000e0e7421 */ /* 0x000fe40000000000 */
[----:B------:R-:W-:Y:S01]  /*0c30*/  FFMA R0, R0, 1.1920928955078125e-07, RZ ;  /* 0x3400000000007823 */ /* 0x000fe200000000ff */
[----:B------:R-:W-:Y:S01]  /*0c40*/  LOP3.LUT R13, R13, 0xff800000, RZ, 0xc0, !PT ;  /* 0xff8000000d0d7812 */ /* 0x000fe200078ec0ff */
[----:B------:R-:W-:-:S04]  /*0c50*/  FFMA R5, R14, R15, -0.16845393180847167969 ;  /* 0xbe2c7f300e057423 */ /* 0x000fc8000000000f */
[----:B------:R-:W-:-:S04]  /*0c60*/  FFMA R5, R14, R5, 0.1716887056827545166 ;  /* 0x3e2fcf2a0e057423 */ /* 0x000fc80000000005 */
[----:B------:R-:W-:-:S04]  /*0c70*/  FFMA R5, R14, R5, -0.17900948226451873779 ;  /* 0xbe374e430e057423 */ /* 0x000fc80000000005 */
[----:B------:R-:W-:Y:S01]  /*0c80*/  FFMA R21, R14, R5, 0.20512372255325317383 ;  /* 0x3e520bf40e157423 */ /* 0x000fe20000000005 */
[----:B------:R-:W-:-:S03]  /*0c90*/  IMAD.IADD R5, R4, 0x1, -R13 ;  /* 0x0000000104057824 */ /* 0x000fc600078e0a0d */
[----:B------:R-:W-:Y:S01]  /*0ca0*/  FFMA R21, R14, R21, -0.24046532809734344482 ;  /* 0xbe763c8b0e157423 */ /* 0x000fe20000000015 */
[----:B------:R-:W-:-:S03]  /*0cb0*/  FADD R5, R5, -1 ;  /* 0xbf80000005057421 */ /* 0x000fc60000000000 */
[----:B------:R-:W-:Y:S01]  /*0cc0*/  FFMA R21, R14, R21, 0.28857114911079406738 ;  /* 0x3e93bf990e157423 */ /* 0x000fe20000000015 */
[----:B------:R-:W-:-:S03]  /*0cd0*/  FFMA R20, R5, R15, -0.16845393180847167969 ;  /* 0xbe2c7f3005147423 */ /* 0x000fc6000000000f */
[----:B------:R-:W-:Y:S01]  /*0ce0*/  FFMA R21, R14, R21, -0.36067417263984680176 ;  /* 0xbeb8aa490e157423 */ /* 0x000fe20000000015 */
[----:B------:R-:W-:-:S03]  /*0cf0*/  FFMA R20, R5, R20, 0.1716887056827545166 ;  /* 0x3e2fcf2a05147423 */ /* 0x000fc60000000014 */
[----:B------:R-:W-:Y:S01]  /*0d00*/  FFMA R21, R14, R21, 0.48089820146560668945 ;  /* 0x3ef6384a0e157423 */ /* 0x000fe20000000015 */
[----:B------:R-:W-:-:S03]  /*0d10*/  FFMA R20, R5, R20, -0.17900948226451873779 ;  /* 0xbe374e4305147423 */ /* 0x000fc60000000014 */
[----:B------:R-:W-:Y:S01]  /*0d20*/  FFMA R21, R14, R21, -0.72134751081466674805 ;  /* 0xbf38aa3b0e157423 */ /* 0x000fe20000000015 */
[----:B------:R-:W-:-:S03]  /*0d30*/  FFMA R20, R5, R20, 0.20512372255325317383 ;  /* 0x3e520bf405147423 */ /* 0x000fc60000000014 */
[----:B------:R-:W-:Y:S01]  /*0d40*/  FMUL R21, R14, R21 ;  /* 0x000000150e157220 */ /* 0x000fe20000400000 */
[----:B------:R-:W-:-:S03]  /*0d50*/  FFMA R20, R5, R20, -0.24046532809734344482 ;  /* 0xbe763c8b05147423 */ /* 0x000fc60000000014 */
[----:B------:R-:W-:Y:S01]  /*0d60*/  FMUL R21, R14, R21 ;  /* 0x000000150e157220 */ /* 0x000fe20000400000 */
[----:B------:R-:W-:-:S03]  /*0d70*/  FFMA R20, R5, R20, 0.28857114911079406738 ;  /* 0x3e93bf9905147423 */ /* 0x000fc60000000014 */
[----:B------:R-:W-:Y:S01]  /*0d80*/  FFMA R21, R14, 1.4426950216293334961, R21 ;  /* 0x3fb8aa3b0e157823 */ /* 0x000fe20000000015 */
[C---:B------:R-:W-:Y:S01]  /*0d90*/  FFMA R20, R5.reuse, R20, -0.36067417263984680176 ;  /* 0xbeb8aa4905147423 */ /* 0x040fe20000000014 */
[----:B------:R-:W-:Y:S02]  /*0da0*/  IMAD.MOV.U32 R14, RZ, RZ, 0x7f800000 ;  /* 0x7f800000ff0e7424 */ /* 0x000fe400078e00ff */
[----:B------:R-:W-:Y:S01]  /*0db0*/  FADD R15, R0, R21 ;  /* 0x00000015000f7221 */ /* 0x000fe20000000000 */
[----:B------:R-:W-:Y:S01]  /*0dc0*/  FFMA R20, R5, R20, 0.48089820146560668945 ;  /* 0x3ef6384a05147423 */ /* 0x000fe20000000014 */
[----:B------:R-:W-:Y:S01]  /*0dd0*/  @P1 FFMA R15, R11, R14, +INF ;  /* 0x7f8000000b0f1423 */ /* 0x000fe2000000000e */
[----:B------:R-:W-:Y:S02]  /*0de0*/  ISETP.GT.U32.AND P1, PT, R4, 0x7f7fffff, PT ;  /* 0x7f7fffff0400780c */ /* 0x000fe40003f24070 */
[----:B------:R-:W-:Y:S01]  /*0df0*/  FFMA R20, R5, R20, -0.72134751081466674805 ;  /* 0xbf38aa3b05147423 */ /* 0x000fe20000000014 */
[----:B------:R-:W0:Y:S01]  /*0e00*/  MUFU.RCP R26, R15 ;  /* 0x0000000f001a7308 */ /* 0x000e220000001000 */
[----:B------:R-:W-:-:S02]  /*0e10*/  I2FP.F32.S32 R0, R13 ;  /* 0x0000000d00007245 */ /* 0x000fc40000201400 */
[----:B------:R-:W-:-:S03]  /*0e20*/  FMUL R20, R5, R20 ;  /* 0x0000001405147220 */ /* 0x000fc60000400000 */
[----:B------:R-:W-:Y:S01]  /*0e30*/  FFMA R0, R0, 1.1920928955078125e-07, RZ ;  /* 0x3400000000007823 */ /* 0x000fe200000000ff */
        /* <DEDUP_REMOVED lines=15> */
[----:B------:R-:W-:Y:S05]  /*0f30*/  CALL.REL.NOINC `($__internal_5_$__cuda_sm3x_div_rn_noftz_f32_slowpath) ;  /* 0x0000000800f07944 */ /* 0x000fea0003c00000 */
[----:B------:R-:W-:-:S07]  /*0f40*/  IMAD.MOV.U32 R4, RZ, RZ, R0 ;  /* 0x000000ffff047224 */ /* 0x000fce00078e0000 */
.L_x_52:
[----:B------:R-:W-:Y:S05]  /*0f50*/  BSYNC.RECONVERGENT B0 ;  /* 0x0000000000007941 */ /* 0x000fea0003800200 */
.L_x_51:
[----:B------:R-:W0:Y:S01]  /*0f60*/  F2F.F64.F32 R4, R4 ;  /* 0x0000000400047310 */ /* 0x000e220000201800 */
[----:B------:R-:W-:Y:S01]  /*0f70*/  VIADD R9, R9, 0x1 ;  /* 0x0000000109097836 */ /* 0x000fe20000000000 */
[----:B0-----:R-:W-:-:S11]  /*0f80*/  DADD R6, R6, R4 ;  /* 0x0000000006067229 */ /* 0x001fd60000000004 */
.L_x_46:
        /* <DEDUP_REMOVED lines=23> */
[----:B------:R-:W-:Y:S05]  /*1100*/  CALL.REL.NOINC `($__internal_4_$__cuda_sm20_div_rn_f64_full) ;  /* 0x0000000400107944 */ /* 0x000fea0003c00000 */
[----:B------:R-:W-:Y:S01]  /*1110*/  MOV R2, R10 ;  /* 0x0000000a00027202 */ /* 0x000fe20000000f00 */
[----:B------:R-:W-:-:S07]  /*1120*/  IMAD.MOV.U32 R3, RZ, RZ, R11 ;  /* 0x000000ffff037224 */ /* 0x000fce00078e000b */
.L_x_58:
[----:B------:R-:W-:Y:S05]  /*1130*/  BSYNC.RECONVERGENT B0 ;  /* 0x0000000000007941 */ /* 0x000fea0003800200 */
.L_x_57:
[----:B------:R0:W1:Y:S01]  /*1140*/  F2F.F32.F64 R2, R2 ;  /* 0x0000000200027310 */ /* 0x0000620000301000 */
[----:B------:R-:W-:Y:S05]  /*1150*/  BRA `(.L_x_59) ;  /* 0x0000000000407947 */ /* 0x000fea0003800000 */
.L_x_56:
        /* <DEDUP_REMOVED lines=16> */
.L_x_59:
[----:B------:R-:W-:Y:S05]  /*1260*/  BSYNC.RECONVERGENT B6 ;  /* 0x0000000000067941 */ /* 0x000fea0003800200 */
.L_x_55:
[----:B------:R-:W-:Y:S02]  /*1270*/  ISETP.NE.AND P6, PT, R24, RZ, PT ;  /* 0x000000ff1800720c */ /* 0x000fe40003fc5270 */
[----:B------:R-:W-:-:S11]  /*1280*/  PLOP3.LUT P0, PT, PT, PT, PT, 0x8, 0x80 ;  /* 0x000000000080781c */ /* 0x000fd60003f0e170 */
[----:B------:R-:W-:Y:S05]  /*1290*/  @P6 BRA `(.L_x_60) ;  /* 0xffffffec00ec6947 */ /* 0x000fea000383ffff */
[----:B------:R-:W-:Y:S05]  /*12a0*/  EXIT ;  /* 0x000000000000794d */ /* 0x000fea0003800000 */
        .weak           $__internal_3_$__cuda_sm20_dblrcp_rn_slowpath_v3
        .type           $__internal_3_$__cuda_sm20_dblrcp_rn_slowpath_v3,@function
        .size           $__internal_3_$__cuda_sm20_dblrcp_rn_slowpath_v3,($__internal_4_$__cuda_sm20_div_rn_f64_full - $__internal_3_$__cuda_sm20_dblrcp_rn_slowpath_v3)
$__internal_3_$__cuda_sm20_dblrcp_rn_slowpath_v3:
        /* <DEDUP_REMOVED lines=24> */
.L_x_64:
        /* <DEDUP_REMOVED lines=10> */
.L_x_62:
[----:B------:R-:W-:Y:S02]  /*14d0*/  LOP3.LUT R5, R3, 0x80000, RZ, 0xfc, !PT ;  /* 0x0008000003057812 */ /* 0x000fe400078efcff */
[----:B------:R-:W-:-:S07]  /*14e0*/  MOV R4, R2 ;  /* 0x0000000200047202 */ /* 0x000fce0000000f00 */
.L_x_63:
[----:B------:R-:W-:Y:S05]  /*14f0*/  BSYNC.RECONVERGENT B1 ;  /* 0x0000000000017941 */ /* 0x000fea0003800200 */
.L_x_61:
[----:B------:R-:W-:Y:S01]  /*1500*/  IMAD.MOV.U32 R2, RZ, RZ, R0 ;  /* 0x000000ffff027224 */ /* 0x000fe200078e0000 */
[----:B------:R-:W-:Y:S01]  /*1510*/  MOV R3, 0x0 ;  /* 0x0000000000037802 */ /* 0x000fe20000000f00 */
[----:B------:R-:W-:Y:S02]  /*1520*/  IMAD.MOV.U32 R6, RZ, RZ, R4 ;  /* 0x000000ffff067224 */ /* 0x000fe400078e0004 */
[----:B------:R-:W-:Y:S01]  /*1530*/  IMAD.MOV.U32 R7, RZ, RZ, R5 ;  /* 0x000000ffff077224 */ /* 0x000fe200078e0005 */
[----:B------:R-:W-:Y:S06]  /*1540*/  RET.REL.NODEC R2 `(_Z6kernelI6__halfEvv) ;  /* 0xffffffe802ac7950 */ /* 0x000fec0003c3ffff */
        .weak           $__internal_4_$__cuda_sm20_div_rn_f64_full
        .type           $__internal_4_$__cuda_sm20_div_rn_f64_full,@function
        .size           $__internal_4_$__cuda_sm20_div_rn_f64_full,($__internal_5_$__cuda_sm3x_div_rn_noftz_f32_slowpath - $__internal_4_$__cuda_sm20_div_rn_f64_full)
$__internal_4_$__cuda_sm20_div_rn_f64_full:
[C---:B------:R-:W-:Y:S01]  /*1550*/  FSETP.GEU.AND P0, PT, |R5|.reuse, 1.469367938527859385e-39, PT ;  /* 0x001000000500780b */ /* 0x040fe20003f0e200 */
[----:B------:R-:W-:Y:S01]  /*1560*/  IMAD.MOV.U32 R8, RZ, RZ, 0x1 ;  /* 0x00000001ff087424 */ /* 0x000fe200078e00ff */
[----:B------:R-:W-:Y:S01]  /*1570*/  LOP3.LUT R2, R5, 0x800fffff, RZ, 0xc0, !PT ;  /* 0x800fffff05027812 */ /* 0x000fe200078ec0ff */
[----:B------:R-:W-:Y:S01]  /*1580*/  IMAD.MOV.U32 R21, RZ, RZ, 0x1ca00000 ;  /* 0x1ca00000ff157424 */ /* 0x000fe200078e00ff */
[C---:B------:R-:W-:Y:S01]  /*1590*/  FSETP.GEU.AND P2, PT, |R7|.reuse, 1.469367938527859385e-39, PT ;  /* 0x001000000700780b */ /* 0x040fe20003f4e200 */
[----:B------:R-:W-:Y:S01]  /*15a0*/  BSSY.RECONVERGENT B1, `(.L_x_65) ;  /* 0x0000052000017945 */ /* 0x000fe20003800200 */
[----:B------:R-:W-:Y:S01]  /*15b0*/  LOP3.LUT R3, R2, 0x3ff00000, RZ, 0xfc, !PT ;  /* 0x3ff0000002037812 */ /* 0x000fe200078efcff */
[----:B------:R-:W-:Y:S01]  /*15c0*/  IMAD.MOV.U32 R2, RZ, RZ, R4 ;  /* 0x000000ffff027224 */ /* 0x000fe200078e0004 */
[----:B------:R-:W-:Y:S02]  /*15d0*/  LOP3.LUT R20, R7, 0x7ff00000, RZ, 0xc0, !PT ;  /* 0x7ff0000007147812 */ /* 0x000fe400078ec0ff */
[----:B------:R-:W-:-:S03]  /*15e0*/  LOP3.LUT R25, R5, 0x7ff00000, RZ, 0xc0, !PT ;  /* 0x7ff0000005197812 */ /* 0x000fc600078ec0ff */
[----:B------:R-:W-:Y:S01]  /*15f0*/  @!P0 DMUL R2, R4, 8.98846567431157953865e+307 ;  /* 0x7fe0000004028828 */ /* 0x000fe20000000000 */
[C---:B------:R-:W-:Y:S01]  /*1600*/  ISETP.GE.U32.AND P1, PT, R20.reuse, R25, PT ;  /* 0x000000191400720c */ /* 0x040fe20003f26070 */
[----:B------:R-:W-:Y:S02]  /*1610*/  IMAD.MOV.U32 R26, RZ, RZ, R20 ;  /* 0x000000ffff1a7224 */ /* 0x000fe400078e0014 */
[----:B------:R-:W-:Y:S02]  /*1620*/  @!P2 LOP3.LUT R13, R5, 0x7ff00000, RZ, 0xc0, !PT ;  /* 0x7ff00000050da812 */ /* 0x000fe400078ec0ff */
[----:B------:R-:W0:Y:S02]  /*1630*/  MUFU.RCP64H R9, R3 ;  /* 0x0000000300097308 */ /* 0x000e240000001800 */
[----:B------:R-:W-:Y:S02]  /*1640*/  @!P2 ISETP.GE.U32.AND P3, PT, R20, R13, PT ;  /* 0x0000000d1400a20c */ /* 0x000fe40003f66070 */
[----:B------:R-:W-:-:S02]  /*1650*/  @!P0 LOP3.LUT R25, R3, 0x7ff00000, RZ, 0xc0, !PT ;  /* 0x7ff0000003198812 */ /* 0x000fc400078ec0ff */
[----:B------:R-:W-:-:S04]  /*1660*/  @!P2 SEL R13, R21, 0x63400000, !P3 ;  /* 0x63400000150da807 */ /* 0x000fc80005800000 */
[----:B------:R-:W-:-:S04]  /*1670*/  @!P2 LOP3.LUT R14, R13, 0x80000000, R7, 0xf8, !PT ;  /* 0x800000000d0ea812 */ /* 0x000fc800078ef807 */
[----:B------:R-:W-:Y:S01]  /*1680*/  @!P2 LOP3.LUT R15, R14, 0x100000, RZ, 0xfc, !PT ;  /* 0x001000000e0fa812 */ /* 0x000fe200078efcff */
[----:B------:R-:W-:Y:S01]  /*1690*/  @!P2 IMAD.MOV.U32 R14, RZ, RZ, RZ ;  /* 0x000000ffff0ea224 */ /* 0x000fe200078e00ff */
[----:B0-----:R-:W-:-:S08]  /*16a0*/  DFMA R10, R8, -R2, 1 ;  /* 0x3ff00000080a742b */ /* 0x001fd00000000802 */
        /* <DEDUP_REMOVED lines=12> */
[----:B------:R-:W-:Y:S01]  /*1770*/  DFMA R14, R12, -R2, R8 ;  /* 0x800000020c0e722b */ /* 0x000fe20000000008 */
[----:B------:R-:W-:-:S04]  /*1780*/  IADD3 R27, PT, PT, R25, -0x1, RZ ;  /* 0xffffffff191b7810 */ /* 0x000fc80007ffe0ff */
[----:B------:R-:W-:-:S03]  /*1790*/  ISETP.GT.U32.OR P0, PT, R27, 0x7feffffe, P0 ;  /* 0x7feffffe1b00780c */ /* 0x000fc60000704470 */
[----:B------:R-:W-:-:S10]  /*17a0*/  DFMA R14, R10, R14, R12 ;  /* 0x0000000e0a0e722b */ /* 0x000fd4000000000c */
        /* <DEDUP_REMOVED lines=20> */
[----:B------:R-:W-:-:S06]  /*18f0*/  IMAD.MOV.U32 R2, RZ, RZ, RZ ;  /* 0x000000ffff027224 */ /* 0x000fcc00078e00ff */
[----:B------:R-:W-:-:S03]  /*1900*/  DFMA R2, R10, -R2, R14 ;  /* 0x800000020a02722b */ /* 0x000fc6000000000e */
[----:B------:R-:W-:-:S03]  /*1910*/  LOP3.LUT R5, R7, R5, RZ, 0x3c, !PT ;  /* 0x0000000507057212 */ /* 0x000fc600078e3cff */
[----:B------:R-:W-:-:S04]  /*1920*/  IADD3 R2, PT, PT, -R12, -0x43300000, RZ ;  /* 0xbcd000000c027810 */ /* 0x000fc80007ffe1ff */
[----:B------:R-:W-:-:S04]  /*1930*/  FSETP.NEU.AND P0, PT, |R3|, R2, PT ;  /* 0x000000020300720b */ /* 0x000fc80003f0d200 */
[----:B------:R-:W-:Y:S02]  /*1940*/  FSEL R10, R6, R10, !P0 ;  /* 0x0000000a060a7208 */ /* 0x000fe40004000000 */
[----:B------:R-:W-:Y:S01]  /*1950*/  FSEL R11, R5, R11, !P0 ;  /* 0x0000000b050b7208 */ /* 0x000fe20004000000 */
[----:B------:R-:W-:Y:S06]  /*1960*/  BRA `(.L_x_67) ;  /* 0x0000000000547947 */ /* 0x000fec0003800000 */
.L_x_66:
        /* <DEDUP_REMOVED lines=16> */
.L_x_69:
[----:B------:R-:W-:Y:S02]  /*1a70*/  LOP3.LUT R11, R5, 0x80000, RZ, 0xfc, !PT ;  /* 0x00080000050b7812 */ /* 0x000fe400078efcff */
[----:B------:R-:W-:Y:S01]  /*1a80*/  MOV R10, R4 ;  /* 0x00000004000a7202 */ /* 0x000fe20000000f00 */
[----:B------:R-:W-:Y:S06]  /*1a90*/  BRA `(.L_x_67) ;  /* 0x0000000000087947 */ /* 0x000fec0003800000 */
.L_x_68:
[----:B------:R-:W-:Y:S01]  /*1aa0*/  LOP3.LUT R11, R7, 0x80000, RZ, 0xfc, !PT ;  /* 0x00080000070b7812 */ /* 0x000fe200078efcff */
[----:B------:R-:W-:-:S07]  /*1ab0*/  IMAD.MOV.U32 R10, RZ, RZ, R6 ;  /* 0x000000ffff0a7224 */ /* 0x000fce00078e0006 */
.L_x_67:
[----:B------:R-:W-:Y:S05]  /*1ac0*/  BSYNC.RECONVERGENT B1 ;  /* 0x0000000000017941 */ /* 0x000fea0003800200 */
.L_x_65:
[----:B------:R-:W-:Y:S02]  /*1ad0*/  IMAD.MOV.U32 R2, RZ, RZ, R0 ;  /* 0x000000ffff027224 */ /* 0x000fe400078e0000 */
[----:B------:R-:W-:-:S04]  /*1ae0*/  IMAD.MOV.U32 R3, RZ, RZ, 0x0 ;  /* 0x00000000ff037424 */ /* 0x000fc800078e00ff */
[----:B------:R-:W-:Y:S05]  /*1af0*/  RET.REL.NODEC R2 `(_Z6kernelI6__halfEvv) ;  /* 0xffffffe402407950 */ /* 0x000fea0003c3ffff */
        .weak           $__internal_5_$__cuda_sm3x_div_rn_noftz_f32_slowpath
        .type           $__internal_5_$__cuda_sm3x_div_rn_noftz_f32_slowpath,@function
        .size           $__internal_5_$__cuda_sm3x_div_rn_noftz_f32_slowpath,(.L_x_128 - $__internal_5_$__cuda_sm3x_div_rn_noftz_f32_slowpath)
$__internal_5_$__cuda_sm3x_div_rn_noftz_f32_slowpath:
        /* <DEDUP_REMOVED lines=27> */
[----:B------:R-:W-:Y:S02]  /*1cb0*/  ISETP.GE.AND P1, PT, R14, RZ, PT ;  /* 0x000000ff0e00720c */ /* 0x000fe40003f26270 */
[----:B------:R-:W-:-:S11]  /*1cc0*/  ISETP.GE.AND P3, PT, R15, RZ, PT ;  /* 0x000000ff0f00720c */ /* 0x000fd60003f66270 */
[----:B------:R-:W-:Y:S01]  /*1cd0*/  @P1 IMAD.MOV.U32 R13, RZ, RZ, RZ ;  /* 0x000000ffff0d1224 */ /* 0x000fe200078e00ff */
[----:B------:R-:W-:Y:S01]  /*1ce0*/  @!P1 MOV R13, 0xffffffc0 ;  /* 0xffffffc0000d9802 */ /* 0x000fe20000000f00 */
[----:B------:R-:W-:Y:S01]  /*1cf0*/  @!P1 FFMA R0, R0, 1.84467440737095516160e+19, RZ ;  /* 0x5f80000000009823 */ /* 0x000fe200000000ff */
[----:B------:R-:W-:-:S03]  /*1d00*/  @!P3 FFMA R3, R3, 1.84467440737095516160e+19, RZ ;  /* 0x5f8000000303b823 */ /* 0x000fc600000000ff */
[----:B------:R-:W-:-:S07]  /*1d10*/  @!P3 VIADD R13, R13, 0x40 ;  /* 0x000000400d0db836 */ /* 0x000fce0000000000 */
.L_x_71:
[----:B------:R-:W-:Y:S01]  /*1d20*/  LEA R14, R5, 0xc0800000, 0x17 ;  /* 0xc0800000050e7811 */ /* 0x000fe200078eb8ff */
[----:B------:R-:W-:Y:S04]  /*1d30*/  BSSY.RECONVERGENT B2, `(.L_x_76) ;  /* 0x0000036000027945 */ /* 0x000fe80003800200 */
[----:B------:R-:W-:Y:S02]  /*1d40*/  IMAD.IADD R21, R3, 0x1, -R14 ;  /* 0x0000000103157824 */ /* 0x000fe400078e0a0e */
[----:B------:R-:W-:Y:S02]  /*1d50*/  VIADD R14, R20, 0xffffff81 ;  /* 0xffffff81140e7836 */ /* 0x000fe40000000000 */
[----:B------:R-:W0:Y:S01]  /*1d60*/  MUFU.RCP R3, R21 ;  /* 0x0000001500037308 */ /* 0x000e220000001000 */
[----:B------:R-:W-:Y:S01]  /*1d70*/  FADD.FTZ R15, -R21, -RZ ;  /* 0x800000ff150f7221 */ /* 0x000fe20000010100 */
[C---:B------:R-:W-:Y:S01]  /*1d80*/  IMAD R0, R14.reuse, -0x800000, R0 ;  /* 0xff8000000e007824 */ /* 0x040fe200078e0200 */
[----:B------:R-:W-:-:S04]  /*1d90*/  IADD3 R14, PT, PT, R14, 0x7f, -R5 ;  /* 0x0000007f0e0e7810 */ /* 0x000fc80007ffe805 */
[----:B------:R-:W-:Y:S01]  /*1da0*/  IADD3 R14, PT, PT, R14, R13, RZ ;  /* 0x0000000d0e0e7210 */ /* 0x000fe20007ffe0ff */
        /* <DEDUP_REMOVED lines=21> */
[C---:B------:R-:W-:Y:S02]  /*1f00*/  IADD3 R14, PT, PT, R21.reuse, 0x20, RZ ;  /* 0x00000020150e7810 */ /* 0x040fe40007ffe0ff */
[----:B------:R-:W-:Y:S02]  /*1f10*/  ISETP.NE.AND P4, PT, R21, RZ, PT ;  /* 0x000000ff1500720c */ /* 0x000fe40003f85270 */
[----:B------:R-:W-:Y:S01]  /*1f20*/  LOP3.LUT R13, R5, 0x7fffff, RZ, 0xc0, !PT ;  /* 0x007fffff050d7812 */ /* 0x000fe200078ec0ff */
[CCC-:B------:R-:W-:Y:S01]  /*1f30*/  FFMA.RP R5, R3.reuse, R15.reuse, R20.reuse ;  /* 0x0000000f03057223 */ /* 0x1c0fe20000008014 */
[----:B------:R-:W-:Y:S01]  /*1f40*/  FFMA.RM R20, R3, R15, R20 ;  /* 0x0000000f03147223 */ /* 0x000fe20000004014 */
[----:B------:R-:W-:Y:S01]  /*1f50*/  IMAD.MOV R3, RZ, RZ, -R21 ;  /* 0x000000ffff037224 */ /* 0x000fe200078e0a15 */
[----:B------:R-:W-:Y:S02]  /*1f60*/  LOP3.LUT R13, R13, 0x800000, RZ, 0xfc, !PT ;  /* 0x008000000d0d7812 */ /* 0x000fe400078efcff */
[----:B------:R-:W-:-:S02]  /*1f70*/  ISETP.NE.AND P3, PT, R21, RZ, PT ;  /* 0x000000ff1500720c */ /* 0x000fc40003f65270 */
[----:B------:R-:W-:Y:S02]  /*1f80*/  SHF.L.U32 R14, R13, R14, RZ ;  /* 0x0000000e0d0e7219 */ /* 0x000fe400000006ff */
[----:B------:R-:W-:Y:S02]  /*1f90*/  FSETP.NEU.FTZ.AND P1, PT, R5, R20, PT ;  /* 0x000000140500720b */ /* 0x000fe40003f3d000 */
        /* <DEDUP_REMOVED lines=11> */
.L_x_78:
[----:B------:R-:W-:-:S04]  /*2050*/  LOP3.LUT R0, R0, 0x80000000, RZ, 0xc0, !PT ;  /* 0x8000000000007812 */ /* 0x000fc800078ec0ff */
[----:B------:R-:W-:Y:S01]  /*2060*/  LOP3.LUT R0, R0, 0x7f800000, RZ, 0xfc, !PT ;  /* 0x7f80000000007812 */ /* 0x000fe200078efcff */
[----:B------:R-:W-:Y:S06]  /*2070*/  BRA `(.L_x_79) ;  /* 0x0000000000047947 */ /* 0x000fec0003800000 */
.L_x_77:
[----:B------:R-:W-:-:S07]  /*2080*/  LEA R0, R14, R0, 0x17 ;  /* 0x000000000e007211 */ /* 0x000fce00078eb8ff */
.L_x_79:
[----:B------:R-:W-:Y:S05]  /*2090*/  BSYNC.RECONVERGENT B2 ;  /* 0x0000000000027941 */ /* 0x000fea0003800200 */
.L_x_76:
[----:B------:R-:W-:Y:S05]  /*20a0*/  BRA `(.L_x_80) ;  /* 0x0000000000207947 */ /* 0x000fea0003800000 */
.L_x_75:
[----:B------:R-:W-:-:S04]  /*20b0*/  LOP3.LUT R0, R3, 0x80000000, R0, 0x48, !PT ;  /* 0x8000000003007812 */ /* 0x000fc800078e4800 */
[----:B------:R-:W-:Y:S01]  /*20c0*/  LOP3.LUT R0, R0, 0x7f800000, RZ, 0xfc, !PT ;  /* 0x7f80000000007812 */ /* 0x000fe200078efcff */
[----:B------:R-:W-:Y:S06]  /*20d0*/  BRA `(.L_x_80) ;  /* 0x0000000000147947 */ /* 0x000fec0003800000 */
.L_x_74:
[----:B------:R-:W-:Y:S01]  /*20e0*/  LOP3.LUT R0, R3, 0x80000000, R0, 0x48, !PT ;  /* 0x8000000003007812 */ /* 0x000fe200078e4800 */
[----:B------:R-:W-:Y:S06]  /*20f0*/  BRA `(.L_x_80) ;  /* 0x00000000000c7947 */ /* 0x000fec0003800000 */
.L_x_73:
[----:B------:R-:W0:Y:S01]  /*2100*/  MUFU.RSQ R0, -QNAN ;  /* 0xffc0000000007908 */ /* 0x000e220000001400 */
[----:B------:R-:W-:Y:S05]  /*2110*/  BRA `(.L_x_80) ;  /* 0x0000000000047947 */ /* 0x000fea0003800000 */
.L_x_72:
[----:B------:R-:W-:-:S07]  /*2120*/  FADD.FTZ R0, R0, R3 ;  /* 0x0000000300007221 */ /* 0x000fce0000010000 */
.L_x_80:
[----:B------:R-:W-:Y:S05]  /*2130*/  BSYNC.RECONVERGENT B1 ;  /* 0x0000000000017941 */ /* 0x000fea0003800200 */
.L_x_70:
[----:B------:R-:W-:-:S04]  /*2140*/  IMAD.MOV.U32 R5, RZ, RZ, 0x0 ;  /* 0x00000000ff057424 */ /* 0x000fc800078e00ff */
[----:B0-----:R-:W-:Y:S05]  /*2150*/  RET.REL.NODEC R4 `(_Z6kernelI6__halfEvv) ;  /* 0xffffffdc04a87950 */ /* 0x001fea0003c3ffff */
.L_x_81:
        /* <DEDUP_REMOVED lines=10> */
.L_x_128:


//--------------------- .text._Z6kernelIfEvv      --------------------------
	.section	.text._Z6kernelIfEvv,"ax",@progbits
	.align	128
        .global         _Z6kernelIfEvv
        .type           _Z6kernelIfEvv,@function
        .size           _Z6kernelIfEvv,(.L_x_131 - _Z6kernelIfEvv)
        .other          _Z6kernelIfEvv,@"STO_CUDA_ENTRY STV_DEFAULT"
_Z6kernelIfEvv:
.text._Z6kernelIfEvv:
[----:B------:R-:W0:Y:S01]  /*0000*/  LDC R1, c[0x0][0x37c] ;  /* 0x0000df00ff017b82 */ /* 0x000e220000000800 */
[----:B------:R-:W1:Y:S01]  /*0010*/  S2R R29, SR_TID.X ;  /* 0x00000000001d7919 */ /* 0x000e620000002100 */
[----:B------:R-:W-:Y:S01]  /*0020*/  IMAD.MOV.U32 R2, RZ, RZ, -0xfe47992 ;  /* 0xf01b866eff027424 */ /* 0x000fe200078e00ff */
[----:B------:R-:W-:Y:S01]  /*0030*/  UMOV UR4, 0x0 ;  /* 0x0000000000047882 */ /* 0x000fe20000000000 */
[----:B------:R-:W-:Y:S01]  /*0040*/  IMAD.MOV.U32 R3, RZ, RZ, 0x400921f9 ;  /* 0x400921f9ff037424 */ /* 0x000fe200078e00ff */
[----:B------:R-:W-:Y:S01]  /*0050*/  UMOV UR5, 0x3fe00000 ;  /* 0x3fe0000000057882 */ /* 0x000fe20000000000 */
[----:B------:R-:W-:Y:S01]  /*0060*/  IMAD.MOV.U32 R8, RZ, RZ, -0x2e0aba34 ;  /* 0xd1f545ccff087424 */ /* 0x000fe200078e00ff */
[----:B------:R-:W-:Y:S01]  /*0070*/  MOV R27, 0xbfc40223 ;  /* 0xbfc40223001b7802 */ /* 0x000fe20000000f00 */
[----:B------:R-:W-:Y:S01]  /*0080*/  IMAD.MOV.U32 R9, RZ, RZ, -0x446617af ;  /* 0xbb99e851ff097424 */ /* 0x000fe200078e00ff */
[----:B------:R-:W-:Y:S01]  /*0090*/  MOV R25, 0xe84aff5c ;  /* 0xe84aff5c00197802 */ /* 0x000fe20000000f00 */
[----:B0-----:R-:W-:Y:S01]  /*00a0*/  VIADD R1, R1, 0xfffffff0 ;  /* 0xfffffff001017836 */ /* 0x001fe20000000000 */
[----:B------:R-:W-:Y:S01]  /*00b0*/  BSSY.RECONVERGENT B0, `(.L_x_82) ;  /* 0x0000024000007945 */ /* 0x000fe20003800200 */
[----:B------:R-:W-:-:S02]  /*00c0*/  IMAD.MOV.U32 R26, RZ, RZ, -0x7635bf35 ;  /* 0x89ca40cbff1a7424 */ /* 0x000fc400078e00ff */
[----:B------:R-:W-:Y:S02]  /*00d0*/  IMAD.MOV.U32 R24, RZ, RZ, -0x4e6eb50b ;  /* 0xb1914af5ff187424 */ /* 0x000fe400078e00ff */
[----:B------:R-:W-:Y:S02]  /*00e0*/  IMAD.MOV.U32 R22, RZ, RZ, -0x7d7b2189 ;  /* 0x8284de77ff167424 */ /* 0x000fe400078e00ff */
[----:B------:R-:W-:Y:S01]  /*00f0*/  IMAD.MOV.U32 R23, RZ, RZ, -0x7ba6667b ;  /* 0x84599985ff177424 */ /* 0x000fe200078e00ff */
[----:B-1----:R-:W0:Y:S01]  /*0100*/  I2F.F64.U32 R4, R29 ;  /* 0x0000001d00047312 */ /* 0x002e220000201800 */
[C---:B------:R-:W-:Y:S01]  /*0110*/  IMAD.WIDE.U32 R8, R29.reuse, 0x2fdb65d3, R8 ;  /* 0x2fdb65d31d087825 */ /* 0x040fe200078e0008 */
[----:B------:R-:W-:-:S03]  /*0120*/  IADD3 R13, PT, PT, R29, 0x3, RZ ;  /* 0x000000031d0d7810 */ /* 0x000fc60007ffe0ff */
[C---:B------:R-:W-:Y:S02]  /*0130*/  IMAD R30, R29.reuse, -0x4ba2175b, R9 ;  /* 0xb45de8a51d1e7824 */ /* 0x040fe400078e0209 */
[----:B------:R-:W-:Y:S02]  /*0140*/  IMAD.MOV.U32 R28, RZ, RZ, R8 ;  /* 0x000000ffff1c7224 */ /* 0x000fe400078e0008 */
[----:B------:R-:W-:Y:S02]  /*0150*/  VIADD R11, R29, 0x2 ;  /* 0x000000021d0b7836 */ /* 0x000fe40000000000 */
[----:B------:R-:W-:Y:S01]  /*0160*/  IMAD.WIDE.U32 R22, R13, 0x2fdb65d3, R22 ;  /* 0x2fdb65d30d167825 */ /* 0x000fe200078e0016 */
[----:B0-----:R-:W-:Y:S01]  /*0170*/  DFMA R4, R4, UR4, R2 ;  /* 0x0000000404047c2b */ /* 0x001fe20008000002 */
[----:B------:R-:W0:Y:S02]  /*0180*/  LDCU UR4, c[0x0][0x2f8] ;  /* 0x00005f00ff0477ac */ /* 0x000e240008000800 */
[C---:B------:R-:W-:Y:S01]  /*0190*/  IMAD.WIDE.U32 R24, R11.reuse, 0x2fdb65d3, R24 ;  /* 0x2fdb65d30b187825 */ /* 0x040fe200078e0018 */
[----:B------:R-:W1:Y:S02]  /*01a0*/  LDCU UR5, c[0x0][0x2fc] ;  /* 0x00005f80ff0577ac */ /* 0x000e640008000800 */
[----:B------:R-:W2:Y:S01]  /*01b0*/  MUFU.RCP64H R3, R5 ;  /* 0x0000000500037308 */ /* 0x000ea20000001800 */
[----:B------:R-:W-:-:S02]  /*01c0*/  IMAD R25, R11, -0x4ba2175b, R25 ;  /* 0xb45de8a50b197824 */ /* 0x000fc400078e0219 */
[----:B------:R-:W-:Y:S01]  /*01d0*/  IMAD R23, R13, -0x4ba2175b, R23 ;  /* 0xb45de8a50d177824 */ /* 0x000fe200078e0217 */
[----:B------:R-:W-:-:S04]  /*01e0*/  IADD3 R2, PT, PT, R5, 0x300402, RZ ;  /* 0x0030040205027810 */ /* 0x000fc80007ffe0ff */
[----:B------:R-:W-:Y:S02]  /*01f0*/  FSETP.GEU.AND P0, PT, |R2|, 5.8789094863358348022e-39, PT ;  /* 0x004004020200780b */ /* 0x000fe40003f0e200 */
[----:B0-----:R-:W-:Y:S01]  /*0200*/  IADD3 R16, P1, PT, R1, UR4, RZ ;  /* 0x0000000401107c10 */ /* 0x001fe2000ff3e0ff */
[----:B--2---:R-:W-:-:S08]  /*0210*/  DFMA R6, -R4, R2, 1 ;  /* 0x3ff000000406742b */ /* 0x004fd00000000102 */
[----:B------:R-:W-:-:S08]  /*0220*/  DFMA R6, R6, R6, R6 ;  /* 0x000000060606722b */ /* 0x000fd00000000006 */
[----:B------:R-:W-:Y:S01]  /*0230*/  DFMA R6, R2, R6, R2 ;  /* 0x000000060206722b */ /* 0x000fe20000000002 */
[----:B------:R-:W-:Y:S02]  /*0240*/  VIADD R3, R29, 0x1 ;  /* 0x000000011d037836 */ /* 0x000fe40000000000 */
[----:B-1----:R-:W-:Y:S02]  /*0250*/  IMAD.X R2, RZ, RZ, UR5, P1 ;  /* 0x00000005ff027e24 */ /* 0x002fe400088e06ff */
[----:B------:R-:W-:-:S03]  /*0260*/  IMAD.WIDE.U32 R26, R3, 0x2fdb65d3, R26 ;  /* 0x2fdb65d3031a7825 */ /* 0x000fc600078e001a */
[----:B------:R-:W-:Y:S01]  /*0270*/  DFMA R8, -R4, R6, 1 ;  /* 0x3ff000000408742b */ /* 0x000fe20000000106 */
[----:B------:R-:W-:-:S07]  /*0280*/  IMAD R27, R3, -0x4ba2175b, R27 ;  /* 0xb45de8a5031b7824 */ /* 0x000fce00078e021b */
[----:B------:R-:W-:Y:S01]  /*0290*/  DFMA R6, R6, R8, R6 ;  /* 0x000000080606722b */ /* 0x000fe20000000006 */
[----:B------:R-:W-:Y:S10]  /*02a0*/  @P0 BRA `(.L_x_83) ;  /* 0x0000000000100947 */ /* 0x000ff40003800000 */
[----:B------:R-:W-:-:S05]  /*02b0*/  LOP3.LUT R0, R5, 0x7fffffff, RZ, 0xc0, !PT ;  /* 0x7fffffff05007812 */ /* 0x000fca00078ec0ff */
[----:B------:R-:W-:Y:S01]  /*02c0*/  VIADD R8, R0, 0xfff00000 ;  /* 0xfff0000000087836 */ /* 0x000fe20000000000 */
[----:B------:R-:W-:-:S07]  /*02d0*/  MOV R0, 0x2f0 ;  /* 0x000002f000007802 */ /* 0x000fce0000000f00 */
[----:B------:R-:W-:Y:S05]  /*02e0*/  CALL.REL.NOINC `($__internal_6_$__cuda_sm20_dblrcp_rn_slowpath_v3) ;  /* 0x00000010006c7944 */ /* 0x000fea0003c00000 */
.L_x_83:
[----:B------:R-:W-:Y:S05]  /*02f0*/  BSYNC.RECONVERGENT B0 ;  /* 0x0000000000007941 */ /* 0x000fea0003800200 */
.L_x_82:
[----:B------:R-:W0:Y:S01]  /*0300*/  LDC R19, c[0x0][0x360] ;  /* 0x0000d800ff137b82 */ /* 0x000e220000000800 */
[----:B------:R1:W2:Y:S01]  /*0310*/  F2F.F32.F64 R18, R6 ;  /* 0x0000000600127310 */ /* 0x0002a20000301000 */
[----:B------:R-:W-:Y:S01]  /*0320*/  PLOP3.LUT P0, PT, PT, PT, PT, 0x80, 0x8 ;  /* 0x000000000008781c */ /* 0x000fe20003f0f070 */
[----:B------:R-:W-:-:S12]  /*0330*/  IMAD.MOV.U32 R31, RZ, RZ, 0x3f800000 ;  /* 0x3f800000ff1f7424 */ /* 0x000fd800078e00ff */
.L_x_101:
[----:B------:R-:W-:Y:S01]  /*0340*/  HFMA2 R0, -RZ, RZ, 0, 0 ;  /* 0x00000000ff007431 */ /* 0x000fe200000001ff */
[----:B------:R-:W-:Y:S01]  /*0350*/  P2R R17, PR, RZ, 0x1 ;  /* 0x00000001ff117803 */ /* 0x000fe20000000000 */
[----:B------:R-:W-:Y:S01]  /*0360*/  IMAD.MOV.U32 R12, RZ, RZ, RZ ;  /* 0x000000ffff0c7224 */ /* 0x000fe200078e00ff */
[----:B------:R-:W-:Y:S01]  /*0370*/  PLOP3.LUT P1, PT, PT, PT, PT, 0x80, 0x8 ;  /* 0x000000000008781c */ /* 0x000fe20003f2f070 */
[----:B------:R-:W-:Y:S01]  /*0380*/  IMAD.MOV.U32 R34, RZ, RZ, RZ ;  /* 0x000000ffff227224 */ /* 0x000fe200078e00ff */
[----:B01----:R-:W-:-:S11]  /*0390*/  CS2R R6, SRZ ;  /* 0x0000000000067805 */ /* 0x003fd6000001ff00 */
.L_x_95:
[----:B------:R-:W1:Y:S01]  /*03a0*/  S2UR UR6, SR_CgaCtaId ;  /* 0x00000000000679c3 */ /* 0x000e620000008800 */
[----:B------:R-:W-:Y:S01]  /*03b0*/  UMOV UR4, 0x400 ;  /* 0x0000040000047882 */ /* 0x000fe20000000000 */
[----:B------:R-:W-:Y:S01]  /*03c0*/  PLOP3.LUT P2, PT, P1, PT, PT, 0x80, 0x8 ;  /* 0x000000000008781c */ /* 0x000fe20000f4f070 */
[----:B------:R-:W-:Y:S01]  /*03d0*/  UIADD3 UR5, UPT, UPT, UR4, 0x4000, URZ ;  /* 0x0000400004057890 */ /* 0x000fe2000fffe0ff */
[----:B------:R-:W-:Y:S01]  /*03e0*/  IMAD.MOV.U32 R10, RZ, RZ, R29 ;  /* 0x000000ffff0a7224 */ /* 0x000fe200078e001d */
[----:B-1----:R-:W-:Y:S02]  /*03f0*/  ULEA UR4, UR6, UR4, 0x18 ;  /* 0x0000000406047291 */ /* 0x002fe4000f8ec0ff */
[----:B------:R-:W-:-:S04]  /*0400*/  ULEA UR5, UR6, UR5, 0x18 ;  /* 0x0000000506057291 */ /* 0x000fc8000f8ec0ff */
[C---:B------:R-:W-:Y:S02]  /*0410*/  LEA R8, R29.reuse, UR4, 0x2 ;  /* 0x000000041d087c11 */ /* 0x040fe4000f8e10ff */
[----:B------:R-:W-:-:S07]  /*0420*/  LEA R4, R29, UR5, 0x3 ;  /* 0x000000051d047c11 */ /* 0x000fce000f8e18ff */
.L_x_84:
[C---:B0-----:R-:W-:Y:S01]  /*0430*/  IADD3 R10, PT, PT, R19.reuse, R10, RZ ;  /* 0x0000000a130a7210 */ /* 0x041fe20007ffe0ff */
[----:B------:R0:W-:Y:S03]  /*0440*/  STS [R8], RZ ;  /* 0x000000ff08007388 */ /* 0x0001e60000000800 */
        /* <DEDUP_REMOVED lines=8> */
.L_x_94:
[----:B------:R-:W0:Y:S01]  /*04d0*/  S2UR UR6, SR_CgaCtaId ;  /* 0x00000000000679c3 */ /* 0x000e220000008800 */
[----:B------:R-:W-:Y:S01]  /*04e0*/  UMOV UR5, 0x400 ;  /* 0x0000040000057882 */ /* 0x000fe20000000000 */
[----:B------:R-:W-:Y:S01]  /*04f0*/  BSSY.RECONVERGENT B0, `(.L_x_85) ;  /* 0x000002d000007945 */ /* 0x000fe20003800200 */
[----:B------:R-:W-:Y:S01]  /*0500*/  UIADD3 UR7, UPT, UPT, UR5, 0x4000, URZ ;  /* 0x0000400005077890 */ /* 0x000fe2000fffe0ff */
[----:B------:R-:W-:Y:S01]  /*0510*/  IMAD.MOV.U32 R3, RZ, RZ, RZ ;  /* 0x000000ffff037224 */ /* 0x000fe200078e00ff */
[----:B------:R-:W-:Y:S01]  /*0520*/  MOV R14, R29 ;  /* 0x0000001d000e7202 */ /* 0x000fe20000000f00 */
[----:B0-----:R-:W-:Y:S02]  /*0530*/  ULEA UR5, UR6, UR5, 0x18 ;  /* 0x0000000506057291 */ /* 0x001fe4000f8ec0ff */
[----:B------:R-:W-:-:S12]  /*0540*/  ULEA UR7, UR6, UR7, 0x18 ;  /* 0x0000000706077291 */ /* 0x000fd8000f8ec0ff */
.L_x_86:
[C---:B------:R-:W-:Y:S01]  /*0550*/  LEA R20, R14.reuse, UR5, 0x2 ;  /* 0x000000050e147c11 */ /* 0x040fe2000f8e10ff */
[----:B------:R-:W-:Y:S01]  /*0560*/  IMAD R9, R27, 0x5, RZ ;  /* 0x000000051b097824 */ /* 0x000fe200078e02ff */
[----:B------:R-:W-:Y:S01]  /*0570*/  LEA R15, R14, UR7, 0x3 ;  /* 0x000000070e0f7c11 */ /* 0x000fe2000f8e18ff */
[----:B------:R-:W-:Y:S01]  /*0580*/  IMAD.WIDE.U32 R4, R26, 0x5, RZ ;  /* 0x000000051a047825 */ /* 0x000fe200078e00ff */
[----:B------:R-:W-:Y:S01]  /*0590*/  IADD3 R14, PT, PT, R19, R14, RZ ;  /* 0x0000000e130e7210 */ /* 0x000fe20007ffe0ff */
[----:B------:R-:W2:Y:S01]  /*05a0*/  LDS R11, [R20] ;  /* 0x00000000140b7984 */ /* 0x000ea20000000800 */
[----:B------:R-:W-:Y:S01]  /*05b0*/  LOP3.LUT R21, R24, R28, RZ, 0x3c, !PT ;  /* 0x0000001c18157212 */ /* 0x000fe200078e3cff */
[----:B------:R-:W-:Y:S01]  /*05c0*/  IMAD.IADD R5, R5, 0x1, R9 ;  /* 0x0000000105057824 */ /* 0x000fe200078e0209 */
[----:B------:R-:W-:Y:S01]  /*05d0*/  ISETP.GE.U32.AND P1, PT, R14, 0x1000, PT ;  /* 0x000010000e00780c */ /* 0x000fe20003f26070 */
[----:B------:R-:W-:Y:S01]  /*05e0*/  IMAD.MOV.U32 R9, RZ, RZ, RZ ;  /* 0x000000ffff097224 */ /* 0x000fe200078e00ff */
[----:B------:R-:W-:Y:S01]  /*05f0*/  LOP3.LUT R32, R25, R30, RZ, 0x3c, !PT ;  /* 0x0000001e19207212 */ /* 0x000fe200078e3cff */
[----:B------:R-:W-:Y:S01]  /*0600*/  IMAD.SHL.U32 R24, R26, 0x20000, RZ ;  /* 0x000200001a187824 */ /* 0x000fe200078e00ff */
[----:B------:R-:W-:-:S02]  /*0610*/  SHF.L.W.U32.HI R4, R5, 0x7, R4 ;  /* 0x0000000705047819 */ /* 0x000fc40000010e04 */
[----:B------:R-:W-:Y:S02]  /*0620*/  SHF.L.U64.HI R25, R26, 0x11, R27 ;  /* 0x000000111a197819 */ /* 0x000fe4000001021b */
[----:B------:R-:W-:Y:S01]  /*0630*/  LOP3.LUT R24, R21, R24, RZ, 0x3c, !PT ;  /* 0x0000001815187212 */ /* 0x000fe200078e3cff */
[----:B------:R-:W-:Y:S01]  /*0640*/  IMAD R4, R4, 0x9, RZ ;  /* 0x0000000904047824 */ /* 0x000fe200078e02ff */
[----:B------:R-:W-:-:S04]  /*0650*/  LOP3.LUT R25, R32, R25, RZ, 0x3c, !PT ;  /* 0x0000001920197212 */ /* 0x000fc800078e3cff */
[----:B------:R-:W-:-:S04]  /*0660*/  LOP3.LUT R8, R4, 0x7fffff, RZ, 0xc0, !PT ;  /* 0x007fffff04087812 */ /* 0x000fc800078ec0ff */
[----:B------:R-:W2:Y:S02]  /*0670*/  I2F.U64 R13, R8 ;  /* 0x00000008000d7312 */ /* 0x000ea40000301000 */
[----:B--2---:R-:W-:-:S06]  /*0680*/  FFMA R13, R18, R13, R11 ;  /* 0x0000000d120d7223 */ /* 0x004fcc000000000b */
[----:B------:R0:W1:Y:S01]  /*0690*/  I2F.F64.U64 R10, R8 ;  /* 0x00000008000a7312 */ /* 0x0000620000301800 */
[----:B------:R-:W-:Y:S04]  /*06a0*/  STS [R20], R13 ;  /* 0x0000000d14007388 */ /* 0x000fe80000000800 */
[----:B------:R-:W1:Y:S01]  /*06b0*/  LDS.64 R4, [R15] ;  /* 0x000000000f047984 */ /* 0x000e620000000a00 */
[----:B0-----:R-:W-:Y:S02]  /*06c0*/  LOP3.LUT R9, R22, R26, RZ, 0x3c, !PT ;  /* 0x0000001a16097212 */ /* 0x001fe400078e3cff */
[----:B------:R-:W-:Y:S02]  /*06d0*/  LOP3.LUT R26, R26, R21, RZ, 0x3c, !PT ;  /* 0x000000151a1a7212 */ /* 0x000fe400078e3cff */
[----:B------:R-:W-:Y:S01]  /*06e0*/  LOP3.LUT R28, R28, R9, RZ, 0x3c, !PT ;  /* 0x000000091c1c7212 */ /* 0x000fe200078e3cff */
[----:B-1----:R-:W-:Y:S01]  /*06f0*/  DADD R4, R10, R4 ;  /* 0x000000000a047229 */ /* 0x002fe20000000004 */
[----:B------:R-:W-:-:S02]  /*0700*/  LOP3.LUT R10, R23, R27, RZ, 0x3c, !PT ;  /* 0x0000001b170a7212 */ /* 0x000fc400078e3cff */
[----:B------:R-:W-:-:S03]  /*0710*/  LOP3.LUT R27, R27, R32, RZ, 0x3c, !PT ;  /* 0x000000201b1b7212 */ /* 0x000fc600078e3cff */
[----:B------:R-:W0:Y:S01]  /*0720*/  F2F.F32.F64 R11, R4 ;  /* 0x00000004000b7310 */ /* 0x000e220000301000 */
[----:B------:R1:W-:Y:S01]  /*0730*/  STS.64 [R15], R4 ;  /* 0x000000040f007388 */ /* 0x0003e20000000a00 */
[----:B------:R-:W-:Y:S02]  /*0740*/  LOP3.LUT R30, R30, R10, RZ, 0x3c, !PT ;  /* 0x0000000a1e1e7212 */ /* 0x000fe400078e3cff */
[----:B------:R-:W-:Y:S02]  /*0750*/  SHF.L.W.U32.HI R23, R10, 0xd, R9 ;  /* 0x0000000d0a177819 */ /* 0x000fe40000010e09 */
[----:B------:R-:W-:Y:S01]  /*0760*/  SHF.L.W.U32.HI R22, R9, 0xd, R10 ;  /* 0x0000000d09167819 */ /* 0x000fe20000010e0a */
[----:B0-----:R-:W-:-:S05]  /*0770*/  FMUL R8, R18, R11 ;  /* 0x0000000b12087220 */ /* 0x001fca0000400000 */
[CC--:B-1----:R-:W-:Y:S02]  /*0780*/  VIMNMX.U32 R4, PT, PT, R13.reuse, R8.reuse, PT ;  /* 0x000000080d047248 */ /* 0x0c2fe40003fe0000 */
[----:B------:R-:W-:-:S04]  /*0790*/  VIMNMX.U32 R8, PT, PT, R13, R8, !PT ;  /* 0x000000080d087248 */ /* 0x000fc80007fe0000 */
[----:B------:R-:W-:Y:S01]  /*07a0*/  VIADDMNMX R3, R8, -R4, R3, !PT ;  /* 0x8000000408037246 */ /* 0x000fe20007800103 */
[----:B------:R-:W-:Y:S06]  /*07b0*/  @!P1 BRA `(.L_x_86) ;  /* 0xfffffffc00649947 */ /* 0x000fec000383ffff */
[----:B------:R-:W-:Y:S05]  /*07c0*/  BSYNC.RECONVERGENT B0 ;  /* 0x0000000000007941 */ /* 0x000fea0003800200 */
.L_x_85:
        /* <DEDUP_REMOVED lines=17> */
[----:B------:R-:W-:-:S05]  /*08e0*/  FSEL R5, R5, |R8|, !P1 ;  /* 0x4000000805057208 */ /* 0x000fca0004800000 */
[----:B------:R-:W-:-:S05]  /*08f0*/  VIADD R4, R5, 0xc0cafb0d ;  /* 0xc0cafb0d05047836 */ /* 0x000fca0000000000 */
[----:B------:R-:W-:-:S04]  /*0900*/  LOP3.LUT R10, R4, 0xff800000, RZ, 0xc0, !PT ;  /* 0xff800000040a7812 */ /* 0x000fc800078ec0ff */
[-C--:B------:R-:W-:Y:S02]  /*0910*/  IADD3 R5, PT, PT, R5, -R10.reuse, RZ ;  /* 0x8000000a05057210 */ /* 0x080fe40007ffe0ff */
[----:B------:R-:W-:-:S03]  /*0920*/  I2FP.F32.S32 R10, R10 ;  /* 0x0000000a000a7245 */ /* 0x000fc60000201400 */
[C---:B------:R-:W-:Y:S01]  /*0930*/  FADD R4, R5.reuse, 1 ;  /* 0x3f80000005047421 */ /* 0x040fe20000000000 */
[----:B------:R-:W-:Y:S01]  /*0940*/  FADD R20, R5, -1 ;  /* 0xbf80000005147421 */ /* 0x000fe20000000000 */
[----:B------:R-:W-:Y:S02]  /*0950*/  FSEL R5, RZ, -24, P1 ;  /* 0xc1c00000ff057808 */ /* 0x000fe40000800000 */
[----:B------:R-:W-:Y:S01]  /*0960*/  FSETP.NEU.AND P1, PT, |R8|, +INF , PT ;  /* 0x7f8000000800780b */ /* 0x000fe20003f2d200 */
[----:B------:R-:W-:Y:S01]  /*0970*/  FADD R9, R20, R20 ;  /* 0x0000001414097221 */ /* 0x000fe20000000000 */
[----:B------:R-:W0:Y:S01]  /*0980*/  MUFU.RCP R4, R4 ;  /* 0x0000000400047308 */ /* 0x000e220000001000 */
[----:B------:R-:W-:Y:S01]  /*0990*/  FFMA R14, R10, 1.1920928955078125e-07, R5 ;  /* 0x340000000a0e7823 */ /* 0x000fe20000000005 */
[----:B------:R-:W-:Y:S01]  /*09a0*/  FSETP.GEU.OR P5, PT, R31, RZ, P1 ;  /* 0x000000ff1f00720b */ /* 0x000fe20000fae400 */
[----:B0-----:R-:W-:-:S04]  /*09b0*/  FMUL R9, R4, R9 ;  /* 0x0000000904097220 */ /* 0x001fc80000400000 */
[----:B------:R-:W-:Y:S01]  /*09c0*/  FADD R11, R20, -R9 ;  /* 0x80000009140b7221 */ /* 0x000fe20000000000 */
[C---:B------:R-:W-:Y:S01]  /*09d0*/  FMUL R10, R9.reuse, R9 ;  /* 0x00000009090a7220 */ /* 0x040fe20000400000 */
[----:B------:R-:W-:Y:S02]  /*09e0*/  FFMA R5, R9, 1.4426950216293334961, R14 ;  /* 0x3fb8aa3b09057823 */ /* 0x000fe4000000000e */
[----:B------:R-:W-:Y:S01]  /*09f0*/  FADD R11, R11, R11 ;  /* 0x0000000b0b0b7221 */ /* 0x000fe20000000000 */
[----:B------:R-:W-:Y:S01]  /*0a00*/  FFMA R13, R10, R13, 0.0032181653659790754318 ;  /* 0x3b52e7db0a0d7423 */ /* 0x000fe2000000000d */
        /* <DEDUP_REMOVED lines=35> */
[----:B------:R-:W-:Y:S01]  /*0c40*/  @!P1 FADD R5, R8, R8 ;  /* 0x0000000808059221 */ /* 0x000fe20000000000 */
[----:B-1----:R-:W-:Y:S02]  /*0c50*/  LEA R10, R10, -R9, 0x17 ;  /* 0x800000090a0a7211 */ /* 0x002fe400078eb8ff */
[----:B------:R-:W-:Y:S02]  /*0c60*/  FMUL R11, R11, R14 ;  /* 0x0000000e0b0b7220 */ /* 0x000fe40000400000 */
[----:B------:R-:W-:Y:S02]  /*0c70*/  @!P5 LOP3.LUT R5, R5, 0x7f800000, RZ, 0x3c, !PT ;  /* 0x7f8000000505d812 */ /* 0x000fe400078e3cff */
[----:B------:R-:W-:-:S03]  /*0c80*/  @!P3 FMUL R4, R10, R11 ;  /* 0x0000000b0a04b220 */ /* 0x000fc60000400000 */
[----:B------:R-:W-:-:S07]  /*0c90*/  @!P1 IMAD.MOV.U32 R4, RZ, RZ, R5 ;  /* 0x000000ffff049224 */ /* 0x000fce00078e0005 */
.L_x_89:
[----:B------:R-:W-:Y:S05]  /*0ca0*/  BSYNC.RECONVERGENT B0 ;  /* 0x0000000000007941 */ /* 0x000fea0003800200 */
.L_x_88:
        /* <DEDUP_REMOVED lines=11> */
[----:B------:R-:W-:-:S07]  /*0d60*/  MOV R9, 0xd80 ;  /* 0x00000d8000097802 */ /* 0x000fce0000000f00 */
[----:B------:R-:W-:Y:S05]  /*0d70*/  CALL.REL.NOINC `($__internal_8_$__cuda_sm3x_div_rn_noftz_f32_slowpath) ;  /* 0x0000000c00e07944 */ /* 0x000fea0003c00000 */
[----:B------:R-:W-:-:S07]  /*0d80*/  IMAD.MOV.U32 R5, RZ, RZ, R3 ;  /* 0x000000ffff057224 */ /* 0x000fce00078e0003 */
.L_x_91:
[----:B------:R-:W-:Y:S05]  /*0d90*/  BSYNC.RECONVERGENT B0 ;  /* 0x0000000000007941 */ /* 0x000fea0003800200 */
.L_x_90:
[----:B------:R-:W-:Y:S01]  /*0da0*/  IADD3 R3, PT, PT, R8, -0x3f3504f3, RZ ;  /* 0xc0cafb0d08037810 */ /* 0x000fe20007ffe0ff */
[----:B------:R-:W-:Y:S01]  /*0db0*/  VIADD R4, R12, 0x1 ;  /* 0x000000010c047836 */ /* 0x000fe20000000000 */
[----:B------:R-:W-:Y:S01]  /*0dc0*/  ISETP.GT.U32.AND P1, PT, R8, 0x7f7fffff, PT ;  /* 0x7f7fffff0800780c */ /* 0x000fe20003f24070 */
[----:B------:R-:W-:Y:S01]  /*0dd0*/  IMAD.MOV.U32 R13, RZ, RZ, 0x3dc6b27f ;  /* 0x3dc6b27fff0d7424 */ /* 0x000fe200078e00ff */
[----:B------:R-:W-:Y:S01]  /*0de0*/  LOP3.LUT R3, R3, 0xff800000, RZ, 0xc0, !PT ;  /* 0xff80000003037812 */ /* 0x000fe200078ec0ff */
[----:B------:R-:W-:Y:S01]  /*0df0*/  BSSY.RECONVERGENT B0, `(.L_x_92) ;  /* 0x0000038000007945 */ /* 0x000fe20003800200 */
[----:B------:R-:W-:-:S03]  /*0e00*/  I2FP.F32.U32 R4, R4 ;  /* 0x0000000400047245 */ /* 0x000fc60000201000 */
[----:B------:R-:W-:Y:S01]  /*0e10*/  IMAD.IADD R10, R8, 0x1, -R3 ;  /* 0x00000001080a7824 */ /* 0x000fe200078e0a03 */
[----:B------:R-:W-:Y:S02]  /*0e20*/  IADD3 R11, PT, PT, R4, -0x3f3504f3, RZ ;  /* 0xc0cafb0d040b7810 */ /* 0x000fe40007ffe0ff */
[----:B------:R-:W-:Y:S01]  /*0e30*/  I2FP.F32.S32 R3, R3 ;  /* 0x0000000300037245 */ /* 0x000fe20000201400 */
[----:B------:R-:W-:Y:S01]  /*0e40*/  FADD R10, R10, -1 ;  /* 0xbf8000000a0a7421 */ /* 0x000fe20000000000 */
[----:B------:R-:W-:-:S03]  /*0e50*/  LOP3.LUT R11, R11, 0xff800000, RZ, 0xc0, !PT ;  /* 0xff8000000b0b7812 */ /* 0x000fc600078ec0ff */
[----:B------:R-:W-:Y:S01]  /*0e60*/  FFMA R9, R10, R13, -0.16845393180847167969 ;  /* 0xbe2c7f300a097423 */ /* 0x000fe2000000000d */
[----:B------:R-:W-:-:S03]  /*0e70*/  FFMA R3, R3, 1.1920928955078125e-07, RZ ;  /* 0x3400000003037823 */ /* 0x000fc600000000ff */
[----:B------:R-:W-:-:S04]  /*0e80*/  FFMA R9, R10, R9, 0.1716887056827545166 ;  /* 0x3e2fcf2a0a097423 */ /* 0x000fc80000000009 */
[----:B------:R-:W-:-:S04]  /*0e90*/  FFMA R9, R10, R9, -0.17900948226451873779 ;  /* 0xbe374e430a097423 */ /* 0x000fc80000000009 */
[----:B------:R-:W-:Y:S01]  /*0ea0*/  FFMA R15, R10, R9, 0.20512372255325317383 ;  /* 0x3e520bf40a0f7423 */ /* 0x000fe20000000009 */
[----:B------:R-:W-:-:S03]  /*0eb0*/  IMAD.IADD R9, R4, 0x1, -R11 ;  /* 0x0000000104097824 */ /* 0x000fc600078e0a0b */
[----:B------:R-:W-:Y:S01]  /*0ec0*/  FFMA R15, R10, R15, -0.24046532809734344482 ;  /* 0xbe763c8b0a0f7423 */ /* 0x000fe2000000000f */
[----:B------:R-:W-:-:S03]  /*0ed0*/  FADD R9, R9, -1 ;  /* 0xbf80000009097421 */ /* 0x000fc60000000000 */
[C---:B------:R-:W-:Y:S01]  /*0ee0*/  FFMA R15, R10.reuse, R15, 0.28857114911079406738 ;  /* 0x3e93bf990a0f7423 */ /* 0x040fe2000000000f */
[C---:B------:R-:W-:Y:S01]  /*0ef0*/  FFMA R14, R9.reuse, R13, -0.16845393180847167969 ;  /* 0xbe2c7f30090e7423 */ /* 0x040fe2000000000d */
[----:B------:R-:W-:Y:S02]  /*0f00*/  IMAD.MOV.U32 R13, RZ, RZ, 0x7f800000 ;  /* 0x7f800000ff0d7424 */ /* 0x000fe400078e00ff */
        /* <DEDUP_REMOVED lines=11> */
[----:B------:R-:W-:-:S03]  /*0fc0*/  FFMA R14, R9, R14, -0.36067417263984680176 ;  /* 0xbeb8aa49090e7423 */ /* 0x000fc6000000000e */
[----:B------:R-:W-:Y:S01]  /*0fd0*/  FADD R10, R3, R10 ;  /* 0x0000000a030a7221 */ /* 0x000fe20000000000 */
[C---:B------:R-:W-:Y:S01]  /*0fe0*/  FFMA R14, R9.reuse, R14, 0.48089820146560668945 ;  /* 0x3ef6384a090e7423 */ /* 0x040fe2000000000e */
[----:B------:R-:W-:Y:S01]  /*0ff0*/  @P1 FFMA R10, R8, R13, +INF ;  /* 0x7f800000080a1423 */ /* 0x000fe2000000000d */
[----:B------:R-:W-:Y:S02]  /*1000*/  ISETP.GT.U32.AND P1, PT, R4, 0x7f7fffff, PT ;  /* 0x7f7fffff0400780c */ /* 0x000fe40003f24070 */
[C---:B------:R-:W-:Y:S01]  /*1010*/  FFMA R14, R9.reuse, R14, -0.72134751081466674805 ;  /* 0xbf38aa3b090e7423 */ /* 0x040fe2000000000e */
[----:B------:R-:W0:Y:S01]  /*1020*/  MUFU.RCP R15, R10 ;  /* 0x0000000a000f7308 */ /* 0x000e220000001000 */
[----:B------:R-:W-:Y:S02]  /*1030*/  I2FP.F32.S32 R3, R11 ;  /* 0x0000000b00037245 */ /* 0x000fe40000201400 */
[----:B------:R-:W-:-:S03]  /*1040*/  FMUL R14, R9, R14 ;  /* 0x0000000e090e7220 */ /* 0x000fc60000400000 */
[----:B------:R-:W-:Y:S01]  /*1050*/  FFMA R3, R3, 1.1920928955078125e-07, RZ ;  /* 0x3400000003037823 */ /* 0x000fe200000000ff */
[----:B------:R-:W-:-:S04]  /*1060*/  FMUL R14, R9, R14 ;  /* 0x0000000e090e7220 */ /* 0x000fc80000400000 */
[----:B------:R-:W-:-:S04]  /*1070*/  FFMA R14, R9, 1.4426950216293334961, R14 ;  /* 0x3fb8aa3b090e7823 */ /* 0x000fc8000000000e */
[----:B------:R-:W-:Y:S01]  /*1080*/  FADD R3, R3, R14 ;  /* 0x0000000e03037221 */ /* 0x000fe20000000000 */
[----:B------:R-:W-:Y:S01]  /*1090*/  @P1 FFMA R3, R4, R13, +INF ;  /* 0x7f80000004031423 */ /* 0x000fe2000000000d */
[----:B0-----:R-:W-:Y:S01]  /*10a0*/  FFMA R8, -R10, R15, 1 ;  /* 0x3f8000000a087423 */ /* 0x001fe2000000010f */
[CC--:B------:R-:W-:Y:S02]  /*10b0*/  FSETP.GT.AND P1, PT, R0.reuse, R5.reuse, PT ;  /* 0x000000050000720b */ /* 0x0c0fe40003f24000 */
[----:B------:R-:W0:Y:S01]  /*10c0*/  FCHK P3, R3, R10 ;  /* 0x0000000a03007302 */ /* 0x000e220000060000 */
[----:B------:R-:W-:Y:S01]  /*10d0*/  FFMA R8, R15, R8, R15 ;  /* 0x000000080f087223 */ /* 0x000fe2000000000f */
[----:B------:R-:W-:-:S03]  /*10e0*/  FSEL R0, R0, R5, P1 ;  /* 0x0000000500007208 */ /* 0x000fc60000800000 */
[----:B------:R-:W-:-:S04]  /*10f0*/  FFMA R9, R3, R8, RZ ;  /* 0x0000000803097223 */ /* 0x000fc800000000ff */
[----:B------:R-:W-:-:S04]  /*1100*/  FFMA R4, -R10, R9, R3 ;  /* 0x000000090a047223 */ /* 0x000fc80000000103 */
[----:B------:R-:W-:Y:S01]  /*1110*/  FFMA R4, R8, R4, R9 ;  /* 0x0000000408047223 */ /* 0x000fe20000000009 */
[----:B0-----:R-:W-:Y:S06]  /*1120*/  @!P3 BRA `(.L_x_93) ;  /* 0x000000000010b947 */ /* 0x001fec0003800000 */
[----:B------:R-:W-:Y:S01]  /*1130*/  IMAD.MOV.U32 R4, RZ, RZ, R10 ;  /* 0x000000ffff047224 */ /* 0x000fe200078e000a */
[----:B------:R-:W-:-:S07]  /*1140*/  MOV R9, 0x1160 ;  /* 0x0000116000097802 */ /* 0x000fce0000000f00 */
[----:B------:R-:W-:Y:S05]  /*1150*/  CALL.REL.NOINC `($__internal_8_$__cuda_sm3x_div_rn_noftz_f32_slowpath) ;  /* 0x0000000800e87944 */ /* 0x000fea0003c00000 */
[----:B------:R-:W-:-:S07]  /*1160*/  MOV R4, R3 ;  /* 0x0000000300047202 */ /* 0x000fce0000000f00 */
.L_x_93:
[----:B------:R-:W-:Y:S05]  /*1170*/  BSYNC.RECONVERGENT B0 ;  /* 0x0000000000007941 */ /* 0x000fea0003800200 */
.L_x_92:
[----:B------:R-:W0:Y:S01]  /*1180*/  F2F.F64.F32 R4, R4 ;  /* 0x0000000400047310 */ /* 0x000e220000201800 */
[----:B------:R-:W-:Y:S01]  /*1190*/  VIADD R34, R34, 0x1 ;  /* 0x0000000122227836 */ /* 0x000fe20000000000 */
[----:B0-----:R-:W-:-:S11]  /*11a0*/  DADD R6, R6, R4 ;  /* 0x0000000006067229 */ /* 0x001fd60000000004 */
.L_x_87:
[----:B------:R-:W-:-:S04]  /*11b0*/  UIADD3 UR4, UPT, UPT, UR4, 0x1, URZ ;  /* 0x0000000104047890 */ /* 0x000fc8000fffe0ff */
[----:B------:R-:W-:-:S09]  /*11c0*/  UISETP.NE.AND UP0, UPT, UR4, 0x4000, UPT ;  /* 0x000040000400788c */ /* 0x000fd2000bf05270 */
[----:B------:R-:W-:Y:S05]  /*11d0*/  BRA.U UP0, `(.L_x_94) ;  /* 0xfffffff100bc7547 */ /* 0x000fea000b83ffff */
[----:B------:R-:W-:Y:S01]  /*11e0*/  PLOP3.LUT P1, PT, PT, PT, PT, 0x8, 0x80 ;  /* 0x000000000080781c */ /* 0x000fe20003f2e170 */
[----:B------:R-:W-:-:S12]  /*11f0*/  @P2 BRA `(.L_x_95) ;  /* 0xfffffff000682947 */ /* 0x000fd8000383ffff */
        /* <DEDUP_REMOVED lines=19> */
[----:B------:R-:W-:Y:S05]  /*1330*/  CALL.REL.NOINC `($__internal_7_$__cuda_sm20_div_rn_f64_full) ;  /* 0x0000000000f87944 */ /* 0x000fea0003c00000 */
.L_x_99:
[----:B------:R-:W-:Y:S05]  /*1340*/  BSYNC.RECONVERGENT B0 ;  /* 0x0000000000007941 */ /* 0x000fea0003800200 */
.L_x_98:
[----:B------:R0:W1:Y:S01]  /*1350*/  F2F.F32.F64 R31, R4 ;  /* 0x00000004001f7310 */ /* 0x0000620000301000 */
[----:B------:R-:W-:Y:S05]  /*1360*/  BRA `(.L_x_100) ;  /* 0x0000000000387947 */ /* 0x000fea0003800000 */
.L_x_97:
[----:B------:R-:W-:-:S13]  /*1370*/  ISETP.NE.AND P0, PT, R29, RZ, PT ;  /* 0x000000ff1d00720c */ /* 0x000fda0003f05270 */
[----:B------:R-:W-:Y:S05]  /*1380*/  @P0 BRA `(.L_x_100) ;  /* 0x0000000000300947 */ /* 0x000fea0003800000 */
[----:B------:R-:W-:Y:S01]  /*1390*/  F2F.F64.F32 R8, R0 ;  /* 0x0000000000087310 */ /* 0x000fe20000201800 */
[----:B------:R-:W-:Y:S01]  /*13a0*/  MOV R12, 0x0 ;  /* 0x00000000000c7802 */ /* 0x000fe20000000f00 */
[----:B------:R-:W0:Y:S01]  /*13b0*/  LDCU.64 UR4, c[0x4][0x8] ;  /* 0x01000100ff0477ac */ /* 0x000e220008000a00 */
[----:B------:R-:W-:Y:S02]  /*13c0*/  IMAD.MOV.U32 R6, RZ, RZ, R16 ;  /* 0x000000ffff067224 */ /* 0x000fe400078e0010 */
[----:B------:R-:W-:Y:S02]  /*13d0*/  IMAD.MOV.U32 R7, RZ, RZ, R2 ;  /* 0x000000ffff077224 */ /* 0x000fe400078e0002 */
[----:B------:R-:W1:Y:S01]  /*13e0*/  LDC.64 R12, c[0x4][R12] ;  /* 0x010000000c0c7b82 */ /* 0x000e620000000a00 */
[----:B------:R-:W2:Y:S01]  /*13f0*/  F2F.F64.F32 R10, R31 ;  /* 0x0000001f000a7310 */ /* 0x000ea20000201800 */
[----:B0-----:R-:W-:Y:S01]  /*1400*/  IMAD.U32 R4, RZ, RZ, UR4 ;  /* 0x00000004ff047e24 */ /* 0x001fe2000f8e00ff */
[----:B------:R-:W-:Y:S01]  /*1410*/  MOV R5, UR5 ;  /* 0x0000000500057c02 */ /* 0x000fe20008000f00 */
[----:B--2---:R0:W-:Y:S06]  /*1420*/  STL.128 [R1], R8 ;  /* 0x0000000801007387 */ /* 0x0041ec0000100c00 */
[----:B------:R-:W-:-:S07]  /*1430*/  LEPC R20, `(.L_x_100) ;  /* 0x000000001014794e */ /* 0x000fce0000000000 */
[----:B01----:R-:W-:Y:S05]  /*1440*/  CALL.ABS.NOINC R12 ;  /* 0x000000000c007343 */ /* 0x003fea0003c00000 */
.L_x_100:
[----:B------:R-:W-:Y:S05]  /*1450*/  BSYNC.RECONVERGENT B6 ;  /* 0x0000000000067941 */ /* 0x000fea0003800200 */
.L_x_96:
[----:B------:R-:W-:Y:S02]  /*1460*/  ISETP.NE.AND P6, PT, R17, RZ, PT ;  /* 0x000000ff1100720c */ /* 0x000fe40003fc5270 */
[----:B------:R-:W-:-:S11]  /*1470*/  PLOP3.LUT P0, PT, PT, PT, PT, 0x8, 0x80 ;  /* 0x000000000080781c */ /* 0x000fd60003f0e170 */
[----:B------:R-:W-:Y:S05]  /*1480*/  @P6 BRA `(.L_x_101) ;  /* 0xffffffec00ac6947 */ /* 0x000fea000383ffff */
[----:B------:R-:W-:Y:S05]  /*1490*/  EXIT ;  /* 0x000000000000794d */ /* 0x000fea0003800000 */
        .weak           $__internal_6_$__cuda_sm20_dblrcp_rn_slowpath_v3
        .type           $__internal_6_$__cuda_sm20_dblrcp_rn_slowpath_v3,@function
        .size           $__internal_6_$__cuda_sm20_dblrcp_rn_slowpath_v3,($__internal_7_$__cuda_sm20_div_rn_f64_full - $__internal_6_$__cuda_sm20_dblrcp_rn_slowpath_v3)
$__internal_6_$__cuda_sm20_dblrcp_rn_slowpath_v3:
        /* <DEDUP_REMOVED lines=24> */
.L_x_105:
        /* <DEDUP_REMOVED lines=10> */
.L_x_103:
[----:B------:R-:W-:Y:S02]  /*16c0*/  LOP3.LUT R7, R5, 0x80000, RZ, 0xfc, !PT ;  /* 0x0008000005077812 */ /* 0x000fe400078efcff */
[----:B------:R-:W-:-:S07]  /*16d0*/  MOV R6, R4 ;  /* 0x0000000400067202 */ /* 0x000fce0000000f00 */
.L_x_104:
[----:B------:R-:W-:Y:S05]  /*16e0*/  BSYNC.RECONVERGENT B1 ;  /* 0x0000000000017941 */ /* 0x000fea0003800200 */
.L_x_102:
[----:B------:R-:W-:Y:S02]  /*16f0*/  IMAD.MOV.U32 R4, RZ, RZ, R0 ;  /* 0x000000ffff047224 */ /* 0x000fe400078e0000 */
[----:B------:R-:W-:-:S04]  /*1700*/  IMAD.MOV.U32 R5, RZ, RZ, 0x0 ;  /* 0x00000000ff057424 */ /* 0x000fc800078e00ff */
[----:B------:R-:W-:Y:S05]  /*1710*/  RET.REL.NODEC R4 `(_Z6kernelIfEvv) ;  /* 0xffffffe804387950 */ /* 0x000fea0003c3ffff */
        .weak           $__internal_7_$__cuda_sm20_div_rn_f64_full
        .type           $__internal_7_$__cuda_sm20_div_rn_f64_full,@function
        .size           $__internal_7_$__cuda_sm20_div_rn_f64_full,($__internal_8_$__cuda_sm3x_div_rn_noftz_f32_slowpath - $__internal_7_$__cuda_sm20_div_rn_f64_full)
$__internal_7_$__cuda_sm20_div_rn_f64_full:
[C---:B------:R-:W-:Y:S01]  /*1720*/  FSETP.GEU.AND P0, PT, |R35|.reuse, 1.469367938527859385e-39, PT ;  /* 0x001000002300780b */ /* 0x040fe20003f0e200 */
[--C-:B------:R-:W-:Y:S01]  /*1730*/  IMAD.MOV.U32 R4, RZ, RZ, R34.reuse ;  /* 0x000000ffff047224 */ /* 0x100fe200078e0022 */
[----:B------:R-:W-:Y:S01]  /*1740*/  LOP3.LUT R20, R35, 0x800fffff, RZ, 0xc0, !PT ;  /* 0x800fffff23147812 */ /* 0x000fe200078ec0ff */
[----:B------:R-:W-:Y:S01]  /*1750*/  IMAD.MOV.U32 R10, RZ, RZ, 0x1 ;  /* 0x00000001ff0a7424 */ /* 0x000fe200078e00ff */
[----:B------:R-:W-:Y:S01]  /*1760*/  MOV R5, R35 ;  /* 0x0000002300057202 */ /* 0x000fe20000000f00 */
[----:B------:R-:W-:Y:S01]  /*1770*/  BSSY.RECONVERGENT B1, `(.L_x_106) ;  /* 0x0000054000017945 */ /* 0x000fe20003800200 */
[----:B------:R-:W-:Y:S01]  /*1780*/  LOP3.LUT R21, R20, 0x3ff00000, RZ, 0xfc, !PT ;  /* 0x3ff0000014157812 */ /* 0x000fe200078efcff */
[----:B------:R-:W-:Y:S01]  /*1790*/  IMAD.MOV.U32 R20, RZ, RZ, R34 ;  /* 0x000000ffff147224 */ /* 0x000fe200078e0022 */
[C---:B------:R-:W-:Y:S02]  /*17a0*/  FSETP.GEU.AND P2, PT, |R7|.reuse, 1.469367938527859385e-39, PT ;  /* 0x001000000700780b */ /* 0x040fe40003f4e200 */
[----:B------:R-:W-:-:S02]  /*17b0*/  LOP3.LUT R3, R7, 0x7ff00000, RZ, 0xc0, !PT ;  /* 0x7ff0000007037812 */ /* 0x000fc400078ec0ff */
[----:B------:R-:W-:Y:S01]  /*17c0*/  LOP3.LUT R34, R35, 0x7ff00000, RZ, 0xc0, !PT ;  /* 0x7ff0000023227812 */ /* 0x000fe200078ec0ff */
[----:B------:R-:W-:Y:S01]  /*17d0*/  @!P0 DMUL R20, R4, 8.98846567431157953865e+307 ;  /* 0x7fe0000004148828 */ /* 0x000fe20000000000 */
[----:B------:R-:W-:Y:S01]  /*17e0*/  MOV R14, R6 ;  /* 0x00000006000e7202 */ /* 0x000fe20000000f00 */
[----:B------:R-:W-:Y:S01]  /*17f0*/  IMAD.MOV.U32 R31, RZ, RZ, R3 ;  /* 0x000000ffff1f7224 */ /* 0x000fe200078e0003 */
[----:B------:R-:W-:-:S03]  /*1800*/  ISETP.GE.U32.AND P1, PT, R3, R34, PT ;  /* 0x000000220300720c */ /* 0x000fc60003f26070 */
[----:B------:R-:W0:Y:S02]  /*1810*/  MUFU.RCP64H R11, R21 ;  /* 0x00000015000b7308 */ /* 0x000e240000001800 */
[----:B------:R-:W-:Y:S02]  /*1820*/  @!P2 LOP3.LUT R0, R5, 0x7ff00000, RZ, 0xc0, !PT ;  /* 0x7ff000000500a812 */ /* 0x000fe400078ec0ff */
[----:B------:R-:W-:Y:S02]  /*1830*/  @!P0 LOP3.LUT R34, R21, 0x7ff00000, RZ, 0xc0, !PT ;  /* 0x7ff0000015228812 */ /* 0x000fe400078ec0ff */
[----:B------:R-:W-:Y:S01]  /*1840*/  @!P2 ISETP.GE.U32.AND P3, PT, R3, R0, PT ;  /* 0x000000000300a20c */ /* 0x000fe20003f66070 */
[----:B------:R-:W-:-:S05]  /*1850*/  IMAD.MOV.U32 R0, RZ, RZ, 0x1ca00000 ;  /* 0x1ca00000ff007424 */ /* 0x000fca00078e00ff */
[----:B------:R-:W-:-:S04]  /*1860*/  SEL R15, R0, 0x63400000, !P1 ;  /* 0x63400000000f7807 */ /* 0x000fc80004800000 */
[----:B------:R-:W-:Y:S01]  /*1870*/  LOP3.LUT R15, R15, 0x800fffff, R7, 0xf8, !PT ;  /* 0x800fffff0f0f7812 */ /* 0x000fe200078ef807 */
[----:B0-----:R-:W-:-:S08]  /*1880*/  DFMA R8, R10, -R20, 1 ;  /* 0x3ff000000a08742b */ /* 0x001fd00000000814 */
[----:B------:R-:W-:-:S08]  /*1890*/  DFMA R8, R8, R8, R8 ;  /* 0x000000080808722b */ /* 0x000fd00000000008 */
[----:B------:R-:W-:Y:S01]  /*18a0*/  DFMA R8, R10, R8, R10 ;  /* 0x000000080a08722b */ /* 0x000fe2000000000a */
[----:B------:R-:W-:Y:S01]  /*18b0*/  @!P2 SEL R11, R0, 0x63400000, !P3 ;  /* 0x63400000000ba807 */ /* 0x000fe20005800000 */
[----:B------:R-:W-:-:S03]  /*18c0*/  @!P2 IMAD.MOV.U32 R10, RZ, RZ, RZ ;  /* 0x000000ffff0aa224 */ /* 0x000fc600078e00ff */
[----:B------:R-:W-:-:S03]  /*18d0*/  @!P2 LOP3.LUT R11, R11, 0x80000000, R7, 0xf8, !PT ;  /* 0x800000000b0ba812 */ /* 0x000fc600078ef807 */
[----:B------:R-:W-:Y:S01]  /*18e0*/  DFMA R12, R8, -R20, 1 ;  /* 0x3ff00000080c742b */ /* 0x000fe20000000814 */
[----:B------:R-:W-:-:S06]  /*18f0*/  @!P2 LOP3.LUT R11, R11, 0x100000, RZ, 0xfc, !PT ;  /* 0x001000000b0ba812 */ /* 0x000fcc00078efcff */
[----:B------:R-:W-:Y:S02]  /*1900*/  @!P2 DFMA R14, R14, 2, -R10 ;  /* 0x400000000e0ea82b */ /* 0x000fe4000000080a */
[----:B------:R-:W-:-:S08]  /*1910*/  DFMA R12, R8, R12, R8 ;  /* 0x0000000c080c722b */ /* 0x000fd00000000008 */
[----:B------:R-:W-:Y:S01]  /*1920*/  @!P2 LOP3.LUT R31, R15, 0x7ff00000, RZ, 0xc0, !PT ;  /* 0x7ff000000f1fa812 */ /* 0x000fe200078ec0ff */
[----:B------:R-:W-:-:S04]  /*1930*/  DMUL R8, R12, R14 ;  /* 0x0000000e0c087228 */ /* 0x000fc80000000000 */
[----:B------:R-:W-:-:S04]  /*1940*/  VIADD R33, R31, 0xffffffff ;  /* 0xffffffff1f217836 */ /* 0x000fc80000000000 */
[----:B------:R-:W-:Y:S01]  /*1950*/  DFMA R10, R8, -R20, R14 ;  /* 0x80000014080a722b */ /* 0x000fe2000000000e */
[----:B------:R-:W-:Y:S02]  /*1960*/  ISETP.GT.U32.AND P0, PT, R33, 0x7feffffe, PT ;  /* 0x7feffffe2100780c */ /* 0x000fe40003f04070 */
[----:B------:R-:W-:-:S04]  /*1970*/  IADD3 R33, PT, PT, R34, -0x1, RZ ;  /* 0xffffffff22217810 */ /* 0x000fc80007ffe0ff */
[----:B------:R-:W-:Y:S01]  /*1980*/  ISETP.GT.U32.OR P0, PT, R33, 0x7feffffe, P0 ;  /* 0x7feffffe2100780c */ /* 0x000fe20000704470 */
[----:B------:R-:W-:-:S12]  /*1990*/  DFMA R10, R12, R10, R8 ;  /* 0x0000000a0c0a722b */ /* 0x000fd80000000008 */
        /* <DEDUP_REMOVED lines=28> */
.L_x_107:
        /* <DEDUP_REMOVED lines=13> */
[----:B------:R-:W-:Y:S01]  /*1c30*/  @P0 IMAD.MOV.U32 R8, RZ, RZ, RZ ;  /* 0x000000ffff080224 */ /* 0x000fe200078e00ff */
[----:B------:R-:W-:Y:S01]  /*1c40*/  @P0 MOV R9, R0 ;  /* 0x0000000000090202 */ /* 0x000fe20000000f00 */
[----:B------:R-:W-:Y:S06]  /*1c50*/  BRA `(.L_x_108) ;  /* 0x0000000000147947 */ /* 0x000fec0003800000 */
.L_x_110:
[----:B------:R-:W-:Y:S01]  /*1c60*/  LOP3.LUT R9, R5, 0x80000, RZ, 0xfc, !PT ;  /* 0x0008000005097812 */ /* 0x000fe200078efcff */
[----:B------:R-:W-:Y:S01]  /*1c70*/  IMAD.MOV.U32 R8, RZ, RZ, R4 ;  /* 0x000000ffff087224 */ /* 0x000fe200078e0004 */
[----:B------:R-:W-:Y:S06]  /*1c80*/  BRA `(.L_x_108) ;  /* 0x0000000000087947 */ /* 0x000fec0003800000 */
.L_x_109:
[----:B------:R-:W-:Y:S01]  /*1c90*/  LOP3.LUT R9, R7, 0x80000, RZ, 0xfc, !PT ;  /* 0x0008000007097812 */ /* 0x000fe200078efcff */
[----:B------:R-:W-:-:S07]  /*1ca0*/  IMAD.MOV.U32 R8, RZ, RZ, R6 ;  /* 0x000000ffff087224 */ /* 0x000fce00078e0006 */
.L_x_108:
[----:B------:R-:W-:Y:S05]  /*1cb0*/  BSYNC.RECONVERGENT B1 ;  /* 0x0000000000017941 */ /* 0x000fea0003800200 */
.L_x_106:
[----:B------:R-:W-:Y:S01]  /*1cc0*/  IMAD.MOV.U32 R33, RZ, RZ, 0x0 ;  /* 0x00000000ff217424 */ /* 0x000fe200078e00ff */
[----:B------:R-:W-:Y:S01]  /*1cd0*/  MOV R4, R8 ;  /* 0x0000000800047202 */ /* 0x000fe20000000f00 */
[----:B------:R-:W-:Y:S02]  /*1ce0*/  IMAD.MOV.U32 R5, RZ, RZ, R9 ;  /* 0x000000ffff057224 */ /* 0x000fe400078e0009 */
[----:B------:R-:W-:Y:S05]  /*1cf0*/  RET.REL.NODEC R32 `(_Z6kernelIfEvv) ;  /* 0xffffffe020c07950 */ /* 0x000fea0003c3ffff */
        .weak           $__internal_8_$__cuda_sm3x_div_rn_noftz_f32_slowpath
        .type           $__internal_8_$__cuda_sm3x_div_rn_noftz_f32_slowpath,@function
        .size           $__internal_8_$__cuda_sm3x_div_rn_noftz_f32_slowpath,(.L_x_131 - $__internal_8_$__cuda_sm3x_div_rn_noftz_f32_slowpath)
$__internal_8_$__cuda_sm3x_div_rn_noftz_f32_slowpath:
        /* <DEDUP_REMOVED lines=29> */
[----:B------:R-:W-:Y:S01]  /*1ed0*/  @P1 MOV R10, RZ ;  /* 0x000000ff000a1202 */ /* 0x000fe20000000f00 */
[----:B------:R-:W-:Y:S02]  /*1ee0*/  @!P1 IMAD.MOV.U32 R10, RZ, RZ, -0x40 ;  /* 0xffffffc0ff0a9424 */ /* 0x000fe400078e00ff */
[----:B------:R-:W-:Y:S01]  /*1ef0*/  @!P1 FFMA R3, R3, 1.84467440737095516160e+19, RZ ;  /* 0x5f80000003039823 */ /* 0x000fe200000000ff */
[----:B------:R-:W-:Y:S01]  /*1f00*/  @!P3 FFMA R4, R4, 1.84467440737095516160e+19, RZ ;  /* 0x5f8000000404b823 */ /* 0x000fe200000000ff */
[----:B------:R-:W-:-:S07]  /*1f10*/  @!P3 VIADD R10, R10, 0x40 ;  /* 0x000000400a0ab836 */ /* 0x000fce0000000000 */
.L_x_112:
[----:B------:R-:W-:Y:S01]  /*1f20*/  LEA R11, R5, 0xc0800000, 0x17 ;  /* 0xc0800000050b7811 */ /* 0x000fe200078eb8ff */
[----:B------:R-:W-:Y:S01]  /*1f30*/  VIADD R20, R20, 0xffffff81 ;  /* 0xffffff8114147836 */ /* 0x000fe20000000000 */
[----:B------:R-:W-:Y:S02]  /*1f40*/  BSSY.RECONVERGENT B2, `(.L_x_117) ;  /* 0x0000035000027945 */ /* 0x000fe40003800200 */
[----:B------:R-:W-:Y:S01]  /*1f50*/  IADD3 R13, PT, PT, -R11, R4, RZ ;  /* 0x000000040b0d7210 */ /* 0x000fe20007ffe1ff */
[----:B------:R-:W-:-:S03]  /*1f60*/  IMAD R3, R20, -0x800000, R3 ;  /* 0xff80000014037824 */ /* 0x000fc600078e0203 */
[----:B------:R0:W1:Y:S01]  /*1f70*/  MUFU.RCP R4, R13 ;  /* 0x0000000d00047308 */ /* 0x0000620000001000 */
[----:B------:R-:W-:Y:S01]  /*1f80*/  FADD.FTZ R14, -R13, -RZ ;  /* 0x800000ff0d0e7221 */ /* 0x000fe20000010100 */
[----:B0-----:R-:W-:-:S05]  /*1f90*/  IADD3 R13, PT, PT, R20, 0x7f, -R5 ;  /* 0x0000007f140d7810 */ /* 0x001fca0007ffe805 */
[----:B------:R-:W-:Y:S02]  /*1fa0*/  IMAD.IADD R10, R13, 0x1, R10 ;  /* 0x000000010d0a7824 */ /* 0x000fe400078e020a */
[----:B-1----:R-:W-:-:S04]  /*1fb0*/  FFMA R11, R4, R14, 1 ;  /* 0x3f800000040b7423 */ /* 0x002fc8000000000e */
[----:B------:R-:W-:-:S04]  /*1fc0*/  FFMA R4, R4, R11, R4 ;  /* 0x0000000b04047223 */ /* 0x000fc80000000004 */
[----:B------:R-:W-:-:S04]  /*1fd0*/  FFMA R11, R3, R4, RZ ;  /* 0x00000004030b7223 */ /* 0x000fc800000000ff */
[----:B------:R-:W-:-:S04]  /*1fe0*/  FFMA R15, R14, R11, R3 ;  /* 0x0000000b0e0f7223 */ /* 0x000fc80000000003 */
[----:B------:R-:W-:-:S04]  /*1ff0*/  FFMA R11, R4, R15, R11 ;  /* 0x0000000f040b7223 */ /* 0x000fc8000000000b */
[----:B------:R-:W-:-:S04]  /*2000*/  FFMA R14, R14, R11, R3 ;  /* 0x0000000b0e0e7223 */ /* 0x000fc80000000003 */
[----:B------:R-:W-:-:S05]  /*2010*/  FFMA R3, R4, R14, R11 ;  /* 0x0000000e04037223 */ /* 0x000fca000000000b */
[----:B------:R-:W-:-:S04]  /*2020*/  SHF.R.U32.HI R5, RZ, 0x17, R3 ;  /* 0x00000017ff057819 */ /* 0x000fc80000011603 */
[----:B------:R-:W-:-:S04]  /*2030*/  LOP3.LUT R5, R5, 0xff, RZ, 0xc0, !PT ;  /* 0x000000ff05057812 */ /* 0x000fc800078ec0ff */
[----:B------:R-:W-:-:S05]  /*2040*/  IADD3 R13, PT, PT, R5, R10, RZ ;  /* 0x0000000a050d7210 */ /* 0x000fca0007ffe0ff */
        /* <DEDUP_REMOVED lines=10> */
[CCC-:B------:R-:W-:Y:S01]  /*20f0*/  FFMA.RZ R5, R4.reuse, R14.reuse, R11.reuse ;  /* 0x0000000e04057223 */ /* 0x1c0fe2000000c00b */
[C---:B------:R-:W-:Y:S02]  /*2100*/  ISETP.NE.AND P4, PT, R13.reuse, RZ, PT ;  /* 0x000000ff0d00720c */ /* 0x040fe40003f85270 */
[----:B------:R-:W-:Y:S02]  /*2110*/  ISETP.NE.AND P3, PT, R13, RZ, PT ;  /* 0x000000ff0d00720c */ /* 0x000fe40003f65270 */
[----:B------:R-:W-:Y:S01]  /*2120*/  LOP3.LUT R10, R5, 0x7fffff, RZ, 0xc0, !PT ;  /* 0x007fffff050a7812 */ /* 0x000fe200078ec0ff */
[CCC-:B------:R-:W-:Y:S01]  /*2130*/  FFMA.RP R5, R4.reuse, R14.reuse, R11.reuse ;  /* 0x0000000e04057223 */ /* 0x1c0fe2000000800b */
[----:B------:R-:W-:Y:S01]  /*2140*/  FFMA.RM R4, R4, R14, R11 ;  /* 0x0000000e04047223 */ /* 0x000fe2000000400b */
[C---:B------:R-:W-:Y:S01]  /*2150*/  VIADD R11, R13.reuse, 0x20 ;  /* 0x000000200d0b7836 */ /* 0x040fe20000000000 */
[----:B------:R-:W-:Y:S02]  /*2160*/  LOP3.LUT R10, R10, 0x800000, RZ, 0xfc, !PT ;  /* 0x008000000a0a7812 */ /* 0x000fe400078efcff */
[----:B------:R-:W-:-:S02]  /*2170*/  IADD3 R13, PT, PT, -R13, RZ, RZ ;  /* 0x000000ff0d0d7210 */ /* 0x000fc40007ffe1ff */
        /* <DEDUP_REMOVED lines=13> */
.L_x_119:
[----:B------:R-:W-:-:S04]  /*2250*/  LOP3.LUT R3, R3, 0x80000000, RZ, 0xc0, !PT ;  /* 0x8000000003037812 */ /* 0x000fc800078ec0ff */
[----:B------:R-:W-:Y:S01]  /*2260*/  LOP3.LUT R3, R3, 0x7f800000, RZ, 0xfc, !PT ;  /* 0x7f80000003037812 */ /* 0x000fe200078efcff */
[----:B------:R-:W-:Y:S06]  /*2270*/  BRA `(.L_x_120) ;  /* 0x0000000000047947 */ /* 0x000fec0003800000 */
.L_x_118:
[----:B------:R-:W-:-:S07]  /*2280*/  IMAD R3, R10, 0x800000, R3 ;  /* 0x008000000a037824 */ /* 0x000fce00078e0203 */
.L_x_120:
[----:B------:R-:W-:Y:S05]  /*2290*/  BSYNC.RECONVERGENT B2 ;  /* 0x0000000000027941 */ /* 0x000fea0003800200 */
.L_x_117:
[----:B------:R-:W-:Y:S05]  /*22a0*/  BRA `(.L_x_121) ;  /* 0x0000000000207947 */ /* 0x000fea0003800000 */
.L_x_116:
[----:B------:R-:W-:-:S04]  /*22b0*/  LOP3.LUT R3, R4, 0x80000000, R3, 0x48, !PT ;  /* 0x8000000004037812 */ /* 0x000fc800078e4803 */
[----:B------:R-:W-:Y:S01]  /*22c0*/  LOP3.LUT R3, R3, 0x7f800000, RZ, 0xfc, !PT ;  /* 0x7f80000003037812 */ /* 0x000fe200078efcff */
[----:B------:R-:W-:Y:S06]  /*22d0*/  BRA `(.L_x_121) ;  /* 0x0000000000147947 */ /* 0x000fec0003800000 */
.L_x_115:
[----:B------:R-:W-:Y:S01]  /*22e0*/  LOP3.LUT R3, R4, 0x80000000, R3, 0x48, !PT ;  /* 0x8000000004037812 */ /* 0x000fe200078e4803 */
[----:B------:R-:W-:Y:S06]  /*22f0*/  BRA `(.L_x_121) ;  /* 0x00000000000c7947 */ /* 0x000fec0003800000 */
.L_x_114:
[----:B------:R-:W0:Y:S01]  /*2300*/  MUFU.RSQ R3, -QNAN ;  /* 0xffc0000000037908 */ /* 0x000e220000001400 */
[----:B------:R-:W-:Y:S05]  /*2310*/  BRA `(.L_x_121) ;  /* 0x0000000000047947 */ /* 0x000fea0003800000 */
.L_x_113:
[----:B------:R-:W-:-:S07]  /*2320*/  FADD.FTZ R3, R3, R4 ;  /* 0x0000000403037221 */ /* 0x000fce0000010000 */
.L_x_121:
[----:B------:R-:W-:Y:S05]  /*2330*/  BSYNC.RECONVERGENT B1 ;  /* 0x0000000000017941 */ /* 0x000fea0003800200 */
.L_x_111:
[----:B------:R-:W-:Y:S01]  /*2340*/  MOV R4, R9 ;  /* 0x0000000900047202 */ /* 0x000fe20000000f00 */
[----:B------:R-:W-:-:S04]  /*2350*/  IMAD.MOV.U32 R5, RZ, RZ, 0x0 ;  /* 0x00000000ff057424 */ /* 0x000fc800078e00ff */
[----:B0-----:R-:W-:Y:S05]  /*2360*/  RET.REL.NODEC R4 `(_Z6kernelIfEvv) ;  /* 0xffffffdc04247950 */ /* 0x001fea0003c3ffff */
.L_x_122:
        /* <DEDUP_REMOVED lines=9> */
.L_x_131:


//--------------------- .nv.global.init           --------------------------
	.section	.nv.global.init,"aw",@progbits
.nv.global.init:
	.type		$str,@object
	.size		$str,(.L_0 - $str)
$str:
        /*0000*/ 	.byte	0x20, 0x20, 0x63, 0x6f, 0x65, 0x66, 0x3d, 0x25, 0x31, 0x2e, 0x31, 0x30, 0x66, 0x20, 0x65, 0x78
        /*0010*/ 	.byte	0x70, 0x6f, 0x3d, 0x25, 0x31, 0x2e, 0x31, 0x30, 0x66, 0x0a, 0x00
.L_0:


//--------------------- .nv.shared._Z6kernelI13__nv_bfloat16Evv --------------------------
	.section	.nv.shared._Z6kernelI13__nv_bfloat16Evv,"aw",@nobits
	.sectionflags	@""
	.align	8
.nv.shared._Z6kernelI13__nv_bfloat16Evv:
	.zero		41984


//--------------------- .nv.shared.reserved.0     --------------------------
	.section	.nv.shared.reserved.0,"aw",@nobits
	.weak		__nv_reservedSMEM_offset_0_alias
	.size		__nv_reservedSMEM_offset_0_alias, 0, 64
	.other		__nv_reservedSMEM_offset_0_alias,@"STO_CUDA_RESERVED_SHARED STV_DEFAULT"
__nv_reservedSMEM_offset_0_alias:
	.zero		0
	.zero		64


//--------------------- .nv.shared._Z6kernelI6__halfEvv --------------------------
	.section	.nv.shared._Z6kernelI6__halfEvv,"aw",@nobits
	.sectionflags	@""
	.align	8
.nv.shared._Z6kernelI6__halfEvv:
	.zero		41984


//--------------------- .nv.shared._Z6kernelIfEvv --------------------------
	.section	.nv.shared._Z6kernelIfEvv,"aw",@nobits
	.sectionflags	@""
	.align	8
.nv.shared._Z6kernelIfEvv:
	.zero		50176


//--------------------- .nv.constant0._Z6kernelI13__nv_bfloat16Evv --------------------------
	.section	.nv.constant0._Z6kernelI13__nv_bfloat16Evv,"a",@progbits
	.sectionflags	@""
	.align	4
.nv.constant0._Z6kernelI13__nv_bfloat16Evv:
	.zero		896


//--------------------- .nv.constant0._Z6kernelI6__halfEvv --------------------------
	.section	.nv.constant0._Z6kernelI6__halfEvv,"a",@progbits
	.sectionflags	@""
	.align	4
.nv.constant0._Z6kernelI6__halfEvv:
	.zero		896


//--------------------- .nv.constant0._Z6kernelIfEvv --------------------------
	.section	.nv.constant0._Z6kernelIfEvv,"a",@progbits
	.sectionflags	@""
	.align	4
.nv.constant0._Z6kernelIfEvv:
	.zero		896


//--------------------- SYMBOLS --------------------------

	.type		.nv.reservedSmem.offset0,@object
	.size		.nv.reservedSmem.offset0,0x4
	.type		.nv.reservedSmem.cap,@object
	.size		.nv.reservedSmem.cap,0x4
	.type		vprintf,@function
